//
// Generated by NVIDIA NVVM Compiler
//
// Compiler Build ID: CL-36424714
// Cuda compilation tools, release 13.0, V13.0.88
// Based on NVVM 20.0.0
//

.version 9.0
.target sm_100
.address_size 64

	// .globl	_Z15cuda_GOL_kerneliiii14cudaPitchedPtr

.visible .entry _Z15cuda_GOL_kerneliiii14cudaPitchedPtr(
	.param .u32 _Z15cuda_GOL_kerneliiii14cudaPitchedPtr_param_0,
	.param .u32 _Z15cuda_GOL_kerneliiii14cudaPitchedPtr_param_1,
	.param .u32 _Z15cuda_GOL_kerneliiii14cudaPitchedPtr_param_2,
	.param .u32 _Z15cuda_GOL_kerneliiii14cudaPitchedPtr_param_3,
	.param .align 8 .b8 _Z15cuda_GOL_kerneliiii14cudaPitchedPtr_param_4[32]
)
{
	.reg .pred 	%p<3>;
	.reg .b32 	%r<64>;
	.reg .b64 	%rd<17>;

	ld.param.u64 	%rd1, [_Z15cuda_GOL_kerneliiii14cudaPitchedPtr_param_4];
	ld.param.u32 	%r1, [_Z15cuda_GOL_kerneliiii14cudaPitchedPtr_param_2];
	ld.param.u32 	%r2, [_Z15cuda_GOL_kerneliiii14cudaPitchedPtr_param_3];
	cvta.to.global.u64 	%rd2, %rd1;
	mov.u32 	%r3, %ctaid.x;
	mov.u32 	%r4, %ntid.x;
	mov.u32 	%r5, %tid.x;
	mad.lo.s32 	%r6, %r3, %r4, %r5;
	mov.u32 	%r7, %ctaid.y;
	mov.u32 	%r8, %ntid.y;
	mov.u32 	%r9, %tid.y;
	mad.lo.s32 	%r10, %r7, %r8, %r9;
	mul.lo.s32 	%r11, %r6, 1026;
	add.s32 	%r12, %r10, %r11;
	cvt.s64.s32 	%rd3, %r12;
	add.s64 	%rd4, %rd2, %rd3;
	ld.global.u8 	%r13, [%rd4];
	shr.u32 	%r14, %r13, %r1;
	and.b32  	%r15, %r14, 1;
	add.s32 	%r16, %r12, 1;
	cvt.u64.u32 	%rd5, %r16;
	add.s64 	%rd6, %rd2, %rd5;
	ld.global.u8 	%r17, [%rd6];
	shr.u32 	%r18, %r17, %r1;
	and.b32  	%r19, %r18, 1;
	add.s32 	%r20, %r19, %r15;
	ld.global.u8 	%r21, [%rd4+2];
	shr.u32 	%r22, %r21, %r1;
	and.b32  	%r23, %r22, 1;
	add.s32 	%r24, %r20, %r23;
	add.s32 	%r25, %r12, 1026;
	cvt.u64.u32 	%rd7, %r25;
	add.s64 	%rd8, %rd2, %rd7;
	ld.global.u8 	%r26, [%rd8];
	shr.u32 	%r27, %r26, %r1;
	and.b32  	%r28, %r27, 1;
	add.s32 	%r29, %r24, %r28;
	add.s32 	%r30, %r12, 1028;
	cvt.u64.u32 	%rd9, %r30;
	add.s64 	%rd10, %rd2, %rd9;
	ld.global.u8 	%r31, [%rd10];
	shr.u32 	%r32, %r31, %r1;
	and.b32  	%r33, %r32, 1;
	add.s32 	%r34, %r29, %r33;
	add.s32 	%r35, %r11, 1026;
	ld.global.u8 	%r36, [%rd4+2052];
	shr.u32 	%r37, %r36, %r1;
	and.b32  	%r38, %r37, 1;
	add.s32 	%r39, %r34, %r38;
	add.s32 	%r40, %r12, 2053;
	cvt.u64.u32 	%rd11, %r40;
	add.s64 	%rd12, %rd2, %rd11;
	ld.global.u8 	%r41, [%rd12];
	shr.u32 	%r42, %r41, %r1;
	and.b32  	%r43, %r42, 1;
	add.s32 	%r44, %r39, %r43;
	cvt.s64.s32 	%rd13, %r35;
	cvt.u64.u32 	%rd14, %r10;
	add.s64 	%rd15, %rd13, %rd14;
	add.s64 	%rd16, %rd2, %rd15;
	ld.global.u8 	%r45, [%rd16+1028];
	shr.u32 	%r46, %r45, %r1;
	and.b32  	%r47, %r46, 1;
	add.s32 	%r48, %r44, %r47;
	ld.global.u8 	%r49, [%rd16+1];
	shr.u32 	%r50, %r49, %r1;
	and.b32  	%r51, %r50, 1;
	and.b32  	%r52, %r48, -2;
	setp.eq.s32 	%p1, %r52, 2;
	selp.b32 	%r53, %r51, 0, %p1;
	setp.eq.s32 	%p2, %r48, 3;
	add.s32 	%r54, %r51, -1;
	selp.b32 	%r55, %r54, 0, %p2;
	sub.s32 	%r56, %r53, %r55;
	add.s32 	%r57, %r2, %r1;
	mov.b32 	%r58, 1;
	shl.b32 	%r59, %r58, %r57;
	not.b32 	%r60, %r59;
	and.b32  	%r61, %r49, %r60;
	shl.b32 	%r62, %r56, %r57;
	or.b32  	%r63, %r62, %r61;
	st.global.u8 	[%rd16+1], %r63;
	ret;

}
	// .globl	_Z19cuda_GOL_kernel_2x2iiii14cudaPitchedPtr
.visible .entry _Z19cuda_GOL_kernel_2x2iiii14cudaPitchedPtr(
	.param .u32 _Z19cuda_GOL_kernel_2x2iiii14cudaPitchedPtr_param_0,
	.param .u32 _Z19cuda_GOL_kernel_2x2iiii14cudaPitchedPtr_param_1,
	.param .u32 _Z19cuda_GOL_kernel_2x2iiii14cudaPitchedPtr_param_2,
	.param .u32 _Z19cuda_GOL_kernel_2x2iiii14cudaPitchedPtr_param_3,
	.param .align 8 .b8 _Z19cuda_GOL_kernel_2x2iiii14cudaPitchedPtr_param_4[32]
)
{
	.reg .pred 	%p<9>;
	.reg .b32 	%r<114>;
	.reg .b64 	%rd<17>;

	ld.param.u64 	%rd1, [_Z19cuda_GOL_kernel_2x2iiii14cudaPitchedPtr_param_4];
	ld.param.u32 	%r1, [_Z19cuda_GOL_kernel_2x2iiii14cudaPitchedPtr_param_2];
	ld.param.u32 	%r2, [_Z19cuda_GOL_kernel_2x2iiii14cudaPitchedPtr_param_3];
	cvta.to.global.u64 	%rd2, %rd1;
	mov.u32 	%r3, %ctaid.x;
	mov.u32 	%r4, %ntid.x;
	mov.u32 	%r5, %tid.x;
	mad.lo.s32 	%r6, %r3, %r4, %r5;
	mov.u32 	%r7, %ctaid.y;
	mov.u32 	%r8, %ntid.y;
	mov.u32 	%r9, %tid.y;
	mad.lo.s32 	%r10, %r7, %r8, %r9;
	shl.b32 	%r11, %r10, 1;
	mad.lo.s32 	%r12, %r6, 2052, %r11;
	add.s32 	%r13, %r12, 1027;
	cvt.u64.u32 	%rd3, %r13;
	add.s64 	%rd4, %rd2, %rd3;
	ld.global.u8 	%r14, [%rd4];
	add.s32 	%r15, %r12, 1028;
	cvt.u64.u32 	%rd5, %r15;
	add.s64 	%rd6, %rd2, %rd5;
	ld.global.u8 	%r16, [%rd6];
	shl.b32 	%r17, %r6, 1;
	add.s32 	%r18, %r17, %r11;
	add.s32 	%r19, %r18, 2053;
	cvt.u64.u32 	%rd7, %r19;
	add.s64 	%rd8, %rd2, %rd7;
	ld.global.u8 	%r20, [%rd8];
	add.s32 	%r21, %r18, 2054;
	cvt.u64.u32 	%rd9, %r21;
	add.s64 	%rd10, %rd2, %rd9;
	ld.global.u8 	%r22, [%rd10];
	shr.u32 	%r23, %r14, %r1;
	and.b32  	%r24, %r23, 1;
	shr.u32 	%r25, %r16, %r1;
	and.b32  	%r26, %r25, 1;
	shr.u32 	%r27, %r20, %r1;
	and.b32  	%r28, %r27, 1;
	shr.u32 	%r29, %r22, %r1;
	and.b32  	%r30, %r29, 1;
	mad.lo.s32 	%r31, %r6, -2050, %r12;
	cvt.u64.u32 	%rd11, %r31;
	add.s64 	%rd12, %rd2, %rd11;
	ld.global.u8 	%r32, [%rd12];
	shr.u32 	%r33, %r32, %r1;
	and.b32  	%r34, %r33, 1;
	ld.global.u8 	%r35, [%rd12+1];
	shr.u32 	%r36, %r35, %r1;
	and.b32  	%r37, %r36, 1;
	add.s32 	%r38, %r18, 2;
	cvt.u64.u32 	%rd13, %r38;
	add.s64 	%rd14, %rd2, %rd13;
	ld.global.u8 	%r39, [%rd14];
	shr.u32 	%r40, %r39, %r1;
	and.b32  	%r41, %r40, 1;
	ld.global.u8 	%r42, [%rd14+1];
	shr.u32 	%r43, %r42, %r1;
	and.b32  	%r44, %r43, 1;
	ld.global.u8 	%r45, [%rd4+-1];
	shr.u32 	%r46, %r45, %r1;
	and.b32  	%r47, %r46, 1;
	shl.b32 	%r48, %r23, 1;
	and.b32  	%r49, %r48, 2;
	ld.global.u8 	%r50, [%rd6+1];
	shr.u32 	%r51, %r50, %r1;
	and.b32  	%r52, %r51, 1;
	or.b32  	%r53, %r52, %r49;
	shl.b32 	%r54, %r46, 1;
	and.b32  	%r55, %r54, 2;
	add.s32 	%r56, %r53, %r47;
	add.s32 	%r57, %r34, %r24;
	add.s32 	%r58, %r57, %r37;
	add.s32 	%r59, %r58, %r41;
	add.s32 	%r60, %r59, %r55;
	add.s32 	%r61, %r60, %r55;
	add.s32 	%r62, %r47, %r24;
	shl.b32 	%r63, %r62, 1;
	or.b32  	%r64, %r63, %r47;
	add.s32 	%r65, %r37, %r24;
	add.s32 	%r66, %r65, %r41;
	add.s32 	%r67, %r66, %r44;
	add.s32 	%r68, %r67, %r52;
	add.s32 	%r69, %r68, %r55;
	add.s32 	%r70, %r69, %r52;
	add.s32 	%r71, %r56, %r52;
	add.s32 	%r72, %r64, %r34;
	add.s32 	%r73, %r72, %r37;
	add.s32 	%r74, %r71, %r37;
	add.s32 	%r75, %r73, %r41;
	add.s32 	%r76, %r74, %r41;
	add.s32 	%r77, %r76, %r44;
	and.b32  	%r78, %r61, 62;
	setp.eq.s32 	%p1, %r78, 2;
	selp.b32 	%r79, %r24, 0, %p1;
	setp.eq.s32 	%p2, %r61, 3;
	add.s32 	%r80, %r24, -1;
	selp.b32 	%r81, %r80, 0, %p2;
	sub.s32 	%r82, %r79, %r81;
	add.s32 	%r83, %r2, %r1;
	mov.b32 	%r84, 1;
	shl.b32 	%r85, %r84, %r83;
	not.b32 	%r86, %r85;
	and.b32  	%r87, %r14, %r86;
	shl.b32 	%r88, %r82, %r83;
	or.b32  	%r89, %r88, %r87;
	cvt.u64.u32 	%rd15, %r12;
	add.s64 	%rd16, %rd2, %rd15;
	st.global.u8 	[%rd16], %r89;
	and.b32  	%r90, %r70, -2;
	setp.eq.s32 	%p3, %r90, 2;
	selp.b32 	%r91, %r26, 0, %p3;
	setp.eq.s32 	%p4, %r70, 3;
	add.s32 	%r92, %r26, -1;
	selp.b32 	%r93, %r92, 0, %p4;
	sub.s32 	%r94, %r91, %r93;
	and.b32  	%r95, %r16, %r86;
	shl.b32 	%r96, %r94, %r83;
	or.b32  	%r97, %r96, %r95;
	st.global.u8 	[%rd16+1], %r97;
	and.b32  	%r98, %r75, 2147483646;
	setp.eq.s32 	%p5, %r98, 2;
	selp.b32 	%r99, %r28, 0, %p5;
	setp.eq.s32 	%p6, %r75, 3;
	add.s32 	%r100, %r28, -1;
	selp.b32 	%r101, %r100, 0, %p6;
	sub.s32 	%r102, %r99, %r101;
	and.b32  	%r103, %r20, %r86;
	shl.b32 	%r104, %r102, %r83;
	or.b32  	%r105, %r104, %r103;
	st.global.u8 	[%rd4+-1], %r105;
	and.b32  	%r106, %r77, -2;
	setp.eq.s32 	%p7, %r106, 2;
	selp.b32 	%r107, %r30, 0, %p7;
	setp.eq.s32 	%p8, %r77, 3;
	add.s32 	%r108, %r30, -1;
	selp.b32 	%r109, %r108, 0, %p8;
	sub.s32 	%r110, %r107, %r109;
	and.b32  	%r111, %r22, %r86;
	shl.b32 	%r112, %r110, %r83;
	or.b32  	%r113, %r112, %r111;
	st.global.u8 	[%rd4], %r113;
	ret;

}
	// .globl	_Z28cuda_GOL_kernel_intermediateiiii14cudaPitchedPtrS_
.visible .entry _Z28cuda_GOL_kernel_intermediateiiii14cudaPitchedPtrS_(
	.param .u32 _Z28cuda_GOL_kernel_intermediateiiii14cudaPitchedPtrS__param_0,
	.param .u32 _Z28cuda_GOL_kernel_intermediateiiii14cudaPitchedPtrS__param_1,
	.param .u32 _Z28cuda_GOL_kernel_intermediateiiii14cudaPitchedPtrS__param_2,
	.param .u32 _Z28cuda_GOL_kernel_intermediateiiii14cudaPitchedPtrS__param_3,
	.param .align 8 .b8 _Z28cuda_GOL_kernel_intermediateiiii14cudaPitchedPtrS__param_4[32],
	.param .align 8 .b8 _Z28cuda_GOL_kernel_intermediateiiii14cudaPitchedPtrS__param_5[32]
)
{
	.reg .pred 	%p<3>;
	.reg .b32 	%r<58>;
	.reg .b64 	%rd<20>;

	ld.param.u64 	%rd1, [_Z28cuda_GOL_kernel_intermediateiiii14cudaPitchedPtrS__param_5];
	ld.param.u64 	%rd2, [_Z28cuda_GOL_kernel_intermediateiiii14cudaPitchedPtrS__param_4];
	ld.param.u32 	%r1, [_Z28cuda_GOL_kernel_intermediateiiii14cudaPitchedPtrS__param_2];
	ld.param.u32 	%r2, [_Z28cuda_GOL_kernel_intermediateiiii14cudaPitchedPtrS__param_3];
	cvta.to.global.u64 	%rd3, %rd2;
	cvta.to.global.u64 	%rd4, %rd1;
	mov.u32 	%r3, %ctaid.x;
	mov.u32 	%r4, %ntid.x;
	mov.u32 	%r5, %tid.x;
	mad.lo.s32 	%r6, %r3, %r4, %r5;
	mov.u32 	%r7, %ctaid.y;
	mov.u32 	%r8, %ntid.y;
	mov.u32 	%r9, %tid.y;
	mad.lo.s32 	%r10, %r7, %r8, %r9;
	mul.lo.s32 	%r11, %r6, 1026;
	add.s32 	%r12, %r10, %r11;
	cvt.s64.s32 	%rd5, %r12;
	add.s64 	%rd6, %rd3, %rd5;
	ld.global.u8 	%r13, [%rd6];
	shr.u32 	%r14, %r13, %r1;
	and.b32  	%r15, %r14, 1;
	add.s32 	%r16, %r12, 1;
	cvt.u64.u32 	%rd7, %r16;
	add.s64 	%rd8, %rd3, %rd7;
	ld.global.u8 	%r17, [%rd8];
	shr.u32 	%r18, %r17, %r1;
	and.b32  	%r19, %r18, 1;
	add.s32 	%r20, %r19, %r15;
	ld.global.u8 	%r21, [%rd6+2];
	shr.u32 	%r22, %r21, %r1;
	and.b32  	%r23, %r22, 1;
	add.s32 	%r24, %r20, %r23;
	add.s32 	%r25, %r12, 1026;
	cvt.u64.u32 	%rd9, %r25;
	add.s64 	%rd10, %rd3, %rd9;
	ld.global.u8 	%r26, [%rd10];
	shr.u32 	%r27, %r26, %r1;
	and.b32  	%r28, %r27, 1;
	add.s32 	%r29, %r24, %r28;
	add.s32 	%r30, %r12, 1028;
	cvt.u64.u32 	%rd11, %r30;
	add.s64 	%rd12, %rd3, %rd11;
	ld.global.u8 	%r31, [%rd12];
	shr.u32 	%r32, %r31, %r1;
	and.b32  	%r33, %r32, 1;
	add.s32 	%r34, %r29, %r33;
	add.s32 	%r35, %r11, 1026;
	ld.global.u8 	%r36, [%rd6+2052];
	shr.u32 	%r37, %r36, %r1;
	and.b32  	%r38, %r37, 1;
	add.s32 	%r39, %r34, %r38;
	add.s32 	%r40, %r12, 2053;
	cvt.u64.u32 	%rd13, %r40;
	add.s64 	%rd14, %rd3, %rd13;
	ld.global.u8 	%r41, [%rd14];
	shr.u32 	%r42, %r41, %r1;
	and.b32  	%r43, %r42, 1;
	add.s32 	%r44, %r39, %r43;
	cvt.s64.s32 	%rd15, %r35;
	cvt.u64.u32 	%rd16, %r10;
	add.s64 	%rd17, %rd15, %rd16;
	add.s64 	%rd18, %rd3, %rd17;
	ld.global.u8 	%r45, [%rd18+1028];
	shr.u32 	%r46, %r45, %r1;
	and.b32  	%r47, %r46, 1;
	add.s32 	%r48, %r44, %r47;
	ld.global.u8 	%r49, [%rd18+1];
	shr.u32 	%r50, %r49, %r1;
	and.b32  	%r51, %r50, 1;
	and.b32  	%r52, %r48, -2;
	setp.eq.s32 	%p1, %r52, 2;
	selp.b32 	%r53, %r51, 0, %p1;
	setp.eq.s32 	%p2, %r48, 3;
	add.s32 	%r54, %r51, -1;
	selp.b32 	%r55, %r54, 0, %p2;
	sub.s32 	%r56, %r53, %r55;
	shl.b32 	%r57, %r56, %r2;
	add.s64 	%rd19, %rd4, %rd17;
	st.global.u8 	[%rd19+1], %r57;
	ret;

}


// ===== COMPILED SASS (sm_100) =====

	.target	sm_100

	.elftype	@"ET_EXEC"


//--------------------- .note.nv.tkinfo           --------------------------
	.section	.note.nv.tkinfo,"",@"SHT_NOTE"
	.sectionflags	@"SHF_NOTE_NV_TKINFO"
	.tkinfo
        /*0018*/ 	.word	0x00000002
        /*0030*/ 	.string	""
        /*0030*/ 	.string	"ptxas"
        /*0030*/ 	.string	"Cuda compilation tools, release 13.0, V13.0.88"
        /*0030*/ 	.string	"Build cuda_13.0.r13.0/compiler.36424714_0"
        /*0030*/ 	.string	"-arch sm_100 -m 64 "



//--------------------- .note.nv.cuinfo           --------------------------
	.section	.note.nv.cuinfo,"",@"SHT_NOTE"
	.sectionflags	@"SHF_NOTE_NV_CUINFO"
        /*0018*/ 	.short	0x0002
        /*001a*/ 	.short	0x0064
        /*001c*/ 	.short	0x0082
	.zero		2


//--------------------- .nv.info                  --------------------------
	.section	.nv.info,"",@"SHT_CUDA_INFO"
	.align	4


	//----- nvinfo : EIATTR_REGCOUNT
	.align		4
        /*0000*/ 	.byte	0x04, 0x2f
        /*0002*/ 	.short	(.L_1 - .L_0)
	.align		4
.L_0:
        /*0004*/ 	.word	index@(_Z15cuda_GOL_kerneliiii14cudaPitchedPtr)
        /*0008*/ 	.word	0x00000014


	//----- nvinfo : EIATTR_FRAME_SIZE
	.align		4
.L_1:
        /*000c*/ 	.byte	0x04, 0x11
        /*000e*/ 	.short	(.L_3 - .L_2)
	.align		4
.L_2:
        /*0010*/ 	.word	index@(_Z15cuda_GOL_kerneliiii14cudaPitchedPtr)
        /*0014*/ 	.word	0x00000000


	//----- nvinfo : EIATTR_REGCOUNT
	.align		4
.L_3:
        /*0018*/ 	.byte	0x04, 0x2f
        /*001a*/ 	.short	(.L_5 - .L_4)
	.align		4
.L_4:
        /*001c*/ 	.word	index@(_Z19cuda_GOL_kernel_2x2iiii14cudaPitchedPtr)
        /*0020*/ 	.word	0x00000018


	//----- nvinfo : EIATTR_FRAME_SIZE
	.align		4
.L_5:
        /*0024*/ 	.byte	0x04, 0x11
        /*0026*/ 	.short	(.L_7 - .L_6)
	.align		4
.L_6:
        /*0028*/ 	.word	index@(_Z19cuda_GOL_kernel_2x2iiii14cudaPitchedPtr)
        /*002c*/ 	.word	0x00000000


	//----- nvinfo : EIATTR_REGCOUNT
	.align		4
.L_7:
        /*0030*/ 	.byte	0x04, 0x2f
        /*0032*/ 	.short	(.L_9 - .L_8)
	.align		4
.L_8:
        /*0034*/ 	.word	index@(_Z28cuda_GOL_kernel_intermediateiiii14cudaPitchedPtrS_)
        /*0038*/ 	.word	0x00000015


	//----- nvinfo : EIATTR_FRAME_SIZE
	.align		4
.L_9:
        /*003c*/ 	.byte	0x04, 0x11
        /*003e*/ 	.short	(.L_11 - .L_10)
	.align		4
.L_10:
        /*0040*/ 	.word	index@(_Z28cuda_GOL_kernel_intermediateiiii14cudaPitchedPtrS_)
        /*0044*/ 	.word	0x00000000


	//----- nvinfo : EIATTR_MIN_STACK_SIZE
	.align		4
.L_11:
        /*0048*/ 	.byte	0x04, 0x12
        /*004a*/ 	.short	(.L_13 - .L_12)
	.align		4
.L_12:
        /*004c*/ 	.word	index@(_Z28cuda_GOL_kernel_intermediateiiii14cudaPitchedPtrS_)
        /*0050*/ 	.word	0x00000000


	//----- nvinfo : EIATTR_MIN_STACK_SIZE
	.align		4
.L_13:
        /*0054*/ 	.byte	0x04, 0x12
        /*0056*/ 	.short	(.L_15 - .L_14)
	.align		4
.L_14:
        /*0058*/ 	.word	index@(_Z19cuda_GOL_kernel_2x2iiii14cudaPitchedPtr)
        /*005c*/ 	.word	0x00000000


	//----- nvinfo : EIATTR_MIN_STACK_SIZE
	.align		4
.L_15:
        /*0060*/ 	.byte	0x04, 0x12
        /*0062*/ 	.short	(.L_17 - .L_16)
	.align		4
.L_16:
        /*0064*/ 	.word	index@(_Z15cuda_GOL_kerneliiii14cudaPitchedPtr)
        /*0068*/ 	.word	0x00000000
.L_17:


//--------------------- .nv.compat                --------------------------
	.section	.nv.compat,"",@"SHT_CUDA_COMPAT_INFO"
	.align	4
        /*0000*/ 	.byte	0x02, 0x09, 0x00, 0x00, 0x02, 0x02, 0x01, 0x00, 0x02, 0x05, 0x05, 0x00, 0x03, 0x07, 0x01, 0x01
        /*0010*/ 	.byte	0x02, 0x03, 0x00, 0x00, 0x02, 0x06, 0x01, 0x00, 0x04, 0x0b, 0x08, 0x00, 0x09, 0x00, 0x00, 0x00
        /*0020*/ 	.byte	0x00, 0x00, 0x00, 0x00


//--------------------- .nv.info._Z28cuda_GOL_kernel_intermediateiiii14cudaPitchedPtrS_ --------------------------
	.section	.nv.info._Z28cuda_GOL_kernel_intermediateiiii14cudaPitchedPtrS_,"",@"SHT_CUDA_INFO"
	.sectionflags	@""
	.align	4


	//----- nvinfo : EIATTR_CUDA_API_VERSION
	.align		4
        /*0000*/ 	.byte	0x04, 0x37
        /*0002*/ 	.short	(.L_19 - .L_18)
.L_18:
        /*0004*/ 	.word	0x00000082


	//----- nvinfo : EIATTR_KPARAM_INFO
	.align		4
.L_19:
        /*0008*/ 	.byte	0x04, 0x17
        /*000a*/ 	.short	(.L_21 - .L_20)
.L_20:
        /*000c*/ 	.word	0x00000000
        /*0010*/ 	.short	0x0005
        /*0012*/ 	.short	0x0030
        /*0014*/ 	.byte	0x00, 0xf0, 0x81, 0x00


	//----- nvinfo : EIATTR_KPARAM_INFO
	.align		4
.L_21:
        /*0018*/ 	.byte	0x04, 0x17
        /*001a*/ 	.short	(.L_23 - .L_22)
.L_22:
        /*001c*/ 	.word	0x00000000
        /*0020*/ 	.short	0x0004
        /*0022*/ 	.short	0x0010
        /*0024*/ 	.byte	0x00, 0xf0, 0x81, 0x00


	//----- nvinfo : EIATTR_KPARAM_INFO
	.align		4
.L_23:
        /*0028*/ 	.byte	0x04, 0x17
        /*002a*/ 	.short	(.L_25 - .L_24)
.L_24:
        /*002c*/ 	.word	0x00000000
        /*0030*/ 	.short	0x0003
        /*0032*/ 	.short	0x000c
        /*0034*/ 	.byte	0x00, 0xf0, 0x11, 0x00


	//----- nvinfo : EIATTR_KPARAM_INFO
	.align		4
.L_25:
        /*0038*/ 	.byte	0x04, 0x17
        /*003a*/ 	.short	(.L_27 - .L_26)
.L_26:
        /*003c*/ 	.word	0x00000000
        /*0040*/ 	.short	0x0002
        /*0042*/ 	.short	0x0008
        /*0044*/ 	.byte	0x00, 0xf0, 0x11, 0x00


	//----- nvinfo : EIATTR_KPARAM_INFO
	.align		4
.L_27:
        /*0048*/ 	.byte	0x04, 0x17
        /*004a*/ 	.short	(.L_29 - .L_28)
.L_28:
        /*004c*/ 	.word	0x00000000
        /*0050*/ 	.short	0x0001
        /*0052*/ 	.short	0x0004
        /*0054*/ 	.byte	0x00, 0xf0, 0x11, 0x00


	//----- nvinfo : EIATTR_KPARAM_INFO
	.align		4
.L_29:
        /*0058*/ 	.byte	0x04, 0x17
        /*005a*/ 	.short	(.L_31 - .L_30)
.L_30:
        /*005c*/ 	.word	0x00000000
        /*0060*/ 	.short	0x0000
        /*0062*/ 	.short	0x0000
        /*0064*/ 	.byte	0x00, 0xf0, 0x11, 0x00


	//----- nvinfo : EIATTR_SPARSE_MMA_MASK
	.align		4
.L_31:
        /*0068*/ 	.byte	0x03, 0x50
        /*006a*/ 	.short	0x0000


	//----- nvinfo : EIATTR_MAXREG_COUNT
	.align		4
        /*006c*/ 	.byte	0x03, 0x1b
        /*006e*/ 	.short	0x00ff


	//----- nvinfo : EIATTR_MERCURY_ISA_VERSION
	.align		4
        /*0070*/ 	.byte	0x03, 0x5f
        /*0072*/ 	.short	0x0101


	//----- nvinfo : EIATTR_VRC_CTA_INIT_COUNT
	.align		4
        /*0074*/ 	.byte	0x02, 0x4a
	.zero		1
	.zero		1


	//----- nvinfo : EIATTR_EXIT_INSTR_OFFSETS
	.align		4
        /*0078*/ 	.byte	0x04, 0x1c
        /*007a*/ 	.short	(.L_33 - .L_32)


	//   ....[0]....
.L_32:
        /*007c*/ 	.word	0x000004c0


	//----- nvinfo : EIATTR_CBANK_PARAM_SIZE
	.align		4
.L_33:
        /*0080*/ 	.byte	0x03, 0x19
        /*0082*/ 	.short	0x0050


	//----- nvinfo : EIATTR_PARAM_CBANK
	.align		4
        /*0084*/ 	.byte	0x04, 0x0a
        /*0086*/ 	.short	(.L_35 - .L_34)
	.align		4
.L_34:
        /*0088*/ 	.word	index@(.nv.constant0._Z28cuda_GOL_kernel_intermediateiiii14cudaPitchedPtrS_)
        /*008c*/ 	.short	0x0380
        /*008e*/ 	.short	0x0050


	//----- nvinfo : EIATTR_SW_WAR
	.align		4
.L_35:
        /*0090*/ 	.byte	0x04, 0x36
        /*0092*/ 	.short	(.L_37 - .L_36)
.L_36:
        /*0094*/ 	.word	0x00000008
.L_37:


//--------------------- .nv.info._Z19cuda_GOL_kernel_2x2iiii14cudaPitchedPtr --------------------------
	.section	.nv.info._Z19cuda_GOL_kernel_2x2iiii14cudaPitchedPtr,"",@"SHT_CUDA_INFO"
	.sectionflags	@""
	.align	4


	//----- nvinfo : EIATTR_CUDA_API_VERSION
	.align		4
        /*0000*/ 	.byte	0x04, 0x37
        /*0002*/ 	.short	(.L_39 - .L_38)
.L_38:
        /*0004*/ 	.word	0x00000082


	//----- nvinfo : EIATTR_KPARAM_INFO
	.align		4
.L_39:
        /*0008*/ 	.byte	0x04, 0x17
        /*000a*/ 	.short	(.L_41 - .L_40)
.L_40:
        /*000c*/ 	.word	0x00000000
        /*0010*/ 	.short	0x0004
        /*0012*/ 	.short	0x0010
        /*0014*/ 	.byte	0x00, 0xf0, 0x81, 0x00


	//----- nvinfo : EIATTR_KPARAM_INFO
	.align		4
.L_41:
        /*0018*/ 	.byte	0x04, 0x17
        /*001a*/ 	.short	(.L_43 - .L_42)
.L_42:
        /*001c*/ 	.word	0x00000000
        /*0020*/ 	.short	0x0003
        /*0022*/ 	.short	0x000c
        /*0024*/ 	.byte	0x00, 0xf0, 0x11, 0x00


	//----- nvinfo : EIATTR_KPARAM_INFO
	.align		4
.L_43:
        /*0028*/ 	.byte	0x04, 0x17
        /*002a*/ 	.short	(.L_45 - .L_44)
.L_44:
        /*002c*/ 	.word	0x00000000
        /*0030*/ 	.short	0x0002
        /*0032*/ 	.short	0x0008
        /*0034*/ 	.byte	0x00, 0xf0, 0x11, 0x00


	//----- nvinfo : EIATTR_KPARAM_INFO
	.align		4
.L_45:
        /*0038*/ 	.byte	0x04, 0x17
        /*003a*/ 	.short	(.L_47 - .L_46)
.L_46:
        /*003c*/ 	.word	0x00000000
        /*0040*/ 	.short	0x0001
        /*0042*/ 	.short	0x0004
        /*0044*/ 	.byte	0x00, 0xf0, 0x11, 0x00


	//----- nvinfo : EIATTR_KPARAM_INFO
	.align		4
.L_47:
        /*0048*/ 	.byte	0x04, 0x17
        /*004a*/ 	.short	(.L_49 - .L_48)
.L_48:
        /*004c*/ 	.word	0x00000000
        /*0050*/ 	.short	0x0000
        /*0052*/ 	.short	0x0000
        /*0054*/ 	.byte	0x00, 0xf0, 0x11, 0x00


	//----- nvinfo : EIATTR_SPARSE_MMA_MASK
	.align		4
.L_49:
        /*0058*/ 	.byte	0x03, 0x50
        /*005a*/ 	.short	0x0000


	//----- nvinfo : EIATTR_MAXREG_COUNT
	.align		4
        /*005c*/ 	.byte	0x03, 0x1b
        /*005e*/ 	.short	0x00ff


	//----- nvinfo : EIATTR_MERCURY_ISA_VERSION
	.align		4
        /*0060*/ 	.byte	0x03, 0x5f
        /*0062*/ 	.short	0x0101


	//----- nvinfo : EIATTR_VRC_CTA_INIT_COUNT
	.align		4
        /*0064*/ 	.byte	0x02, 0x4a
	.zero		1
	.zero		1


	//----- nvinfo : EIATTR_EXIT_INSTR_OFFSETS
	.align		4
        /*0068*/ 	.byte	0x04, 0x1c
        /*006a*/ 	.short	(.L_51 - .L_50)


	//   ....[0]....
.L_50:
        /*006c*/ 	.word	0x000007d0


	//----- nvinfo : EIATTR_CBANK_PARAM_SIZE
	.align		4
.L_51:
        /*0070*/ 	.byte	0x03, 0x19
        /*0072*/ 	.short	0x0030


	//----- nvinfo : EIATTR_PARAM_CBANK
	.align		4
        /*0074*/ 	.byte	0x04, 0x0a
        /*0076*/ 	.short	(.L_53 - .L_52)
	.align		4
.L_52:
        /*0078*/ 	.word	index@(.nv.constant0._Z19cuda_GOL_kernel_2x2iiii14cudaPitchedPtr)
        /*007c*/ 	.short	0x0380
        /*007e*/ 	.short	0x0030


	//----- nvinfo : EIATTR_SW_WAR
	.align		4
.L_53:
        /*0080*/ 	.byte	0x04, 0x36
        /*0082*/ 	.short	(.L_55 - .L_54)
.L_54:
        /*0084*/ 	.word	0x00000008
.L_55:


//--------------------- .nv.info._Z15cuda_GOL_kerneliiii14cudaPitchedPtr --------------------------
	.section	.nv.info._Z15cuda_GOL_kerneliiii14cudaPitchedPtr,"",@"SHT_CUDA_INFO"
	.sectionflags	@""
	.align	4


	//----- nvinfo : EIATTR_CUDA_API_VERSION
	.align		4
        /*0000*/ 	.byte	0x04, 0x37
        /*0002*/ 	.short	(.L_57 - .L_56)
.L_56:
        /*0004*/ 	.word	0x00000082


	//----- nvinfo : EIATTR_KPARAM_INFO
	.align		4
.L_57:
        /*0008*/ 	.byte	0x04, 0x17
        /*000a*/ 	.short	(.L_59 - .L_58)
.L_58:
        /*000c*/ 	.word	0x00000000
        /*0010*/ 	.short	0x0004
        /*0012*/ 	.short	0x0010
        /*0014*/ 	.byte	0x00, 0xf0, 0x81, 0x00


	//----- nvinfo : EIATTR_KPARAM_INFO
	.align		4
.L_59:
        /*0018*/ 	.byte	0x04, 0x17
        /*001a*/ 	.short	(.L_61 - .L_60)
.L_60:
        /*001c*/ 	.word	0x00000000
        /*0020*/ 	.short	0x0003
        /*0022*/ 	.short	0x000c
        /*0024*/ 	.byte	0x00, 0xf0, 0x11, 0x00


	//----- nvinfo : EIATTR_KPARAM_INFO
	.align		4
.L_61:
        /*0028*/ 	.byte	0x04, 0x17
        /*002a*/ 	.short	(.L_63 - .L_62)
.L_62:
        /*002c*/ 	.word	0x00000000
        /*0030*/ 	.short	0x0002
        /*0032*/ 	.short	0x0008
        /*0034*/ 	.byte	0x00, 0xf0, 0x11, 0x00


	//----- nvinfo : EIATTR_KPARAM_INFO
	.align		4
.L_63:
        /*0038*/ 	.byte	0x04, 0x17
        /*003a*/ 	.short	(.L_65 - .L_64)
.L_64:
        /*003c*/ 	.word	0x00000000
        /*0040*/ 	.short	0x0001
        /*0042*/ 	.short	0x0004
        /*0044*/ 	.byte	0x00, 0xf0, 0x11, 0x00


	//----- nvinfo : EIATTR_KPARAM_INFO
	.align		4
.L_65:
        /*0048*/ 	.byte	0x04, 0x17
        /*004a*/ 	.short	(.L_67 - .L_66)
.L_66:
        /*004c*/ 	.word	0x00000000
        /*0050*/ 	.short	0x0000
        /*0052*/ 	.short	0x0000
        /*0054*/ 	.byte	0x00, 0xf0, 0x11, 0x00


	//----- nvinfo : EIATTR_SPARSE_MMA_MASK
	.align		4
.L_67:
        /*0058*/ 	.byte	0x03, 0x50
        /*005a*/ 	.short	0x0000


	//----- nvinfo : EIATTR_MAXREG_COUNT
	.align		4
        /*005c*/ 	.byte	0x03, 0x1b
        /*005e*/ 	.short	0x00ff


	//----- nvinfo : EIATTR_MERCURY_ISA_VERSION
	.align		4
        /*0060*/ 	.byte	0x03, 0x5f
        /*0062*/ 	.short	0x0101


	//----- nvinfo : EIATTR_VRC_CTA_INIT_COUNT
	.align		4
        /*0064*/ 	.byte	0x02, 0x4a
	.zero		1
	.zero		1


	//----- nvinfo : EIATTR_EXIT_INSTR_OFFSETS
	.align		4
        /*0068*/ 	.byte	0x04, 0x1c
        /*006a*/ 	.short	(.L_69 - .L_68)


	//   ....[0]....
.L_68:
        /*006c*/ 	.word	0x000004c0


	//----- nvinfo : EIATTR_CBANK_PARAM_SIZE
	.align		4
.L_69:
        /*0070*/ 	.byte	0x03, 0x19
        /*0072*/ 	.short	0x0030


	//----- nvinfo : EIATTR_PARAM_CBANK
	.align		4
        /*0074*/ 	.byte	0x04, 0x0a
        /*0076*/ 	.short	(.L_71 - .L_70)
	.align		4
.L_70:
        /*0078*/ 	.word	index@(.nv.constant0._Z15cuda_GOL_kerneliiii14cudaPitchedPtr)
        /*007c*/ 	.short	0x0380
        /*007e*/ 	.short	0x0030


	//----- nvinfo : EIATTR_SW_WAR
	.align		4
.L_71:
        /*0080*/ 	.byte	0x04, 0x36
        /*0082*/ 	.short	(.L_73 - .L_72)
.L_72:
        /*0084*/ 	.word	0x00000008
.L_73:


//--------------------- .nv.callgraph             --------------------------
	.section	.nv.callgraph,"",@"SHT_CUDA_CALLGRAPH"
	.align	4
	.sectionentsize	8
	.align		4
        /*0000*/ 	.word	0x00000000
	.align		4
        /*0004*/ 	.word	0xffffffff
	.align		4
        /*0008*/ 	.word	0x00000000
	.align		4
        /*000c*/ 	.word	0xfffffffe
	.align		4
        /*0010*/ 	.word	0x00000000
	.align		4
        /*0014*/ 	.word	0xfffffffd
	.align		4
        /*0018*/ 	.word	0x00000000
	.align		4
        /*001c*/ 	.word	0xfffffffc


//--------------------- .text._Z28cuda_GOL_kernel_intermediateiiii14cudaPitchedPtrS_ --------------------------
	.section	.text._Z28cuda_GOL_kernel_intermediateiiii14cudaPitchedPtrS_,"ax",@progbits
	.align	128
        .global         _Z28cuda_GOL_kernel_intermediateiiii14cudaPitchedPtrS_
        .type           _Z28cuda_GOL_kernel_intermediateiiii14cudaPitchedPtrS_,@function
        .size           _Z28cuda_GOL_kernel_intermediateiiii14cudaPitchedPtrS_,(.L_x_3 - _Z28cuda_GOL_kernel_intermediateiiii14cudaPitchedPtrS_)
        .other          _Z28cuda_GOL_kernel_intermediateiiii14cudaPitchedPtrS_,@"STO_CUDA_ENTRY STV_DEFAULT"
_Z28cuda_GOL_kernel_intermediateiiii14cudaPitchedPtrS_:
.text._Z28cuda_GOL_kernel_intermediateiiii14cudaPitchedPtrS_:
[----:B------:R-:W-:Y:S01]  /*0000*/  LDC R1, c[0x0][0x37c] ;  /* 0x0000df00ff017b82 */ /* 0x000fe20000000800 */
[----:B------:R-:W0:Y:S07]  /*0010*/  S2R R3, SR_TID.X ;  /* 0x0000000000037919 */ /* 0x000e2e0000002100 */
[----:B------:R-:W0:Y:S01]  /*0020*/  LDC R0, c[0x0][0x360] ;  /* 0x0000d800ff007b82 */ /* 0x000e220000000800 */
[----:B------:R-:W1:Y:S01]  /*0030*/  LDCU.64 UR6, c[0x0][0x390] ;  /* 0x00007200ff0677ac */ /* 0x000e620008000a00 */
[----:B------:R-:W2:Y:S01]  /*0040*/  S2R R2, SR_TID.Y ;  /* 0x0000000000027919 */ /* 0x000ea20000002200 */
[----:B------:R-:W3:Y:S05]  /*0050*/  LDCU.64 UR8, c[0x0][0x3b0] ;  /* 0x00007600ff0877ac */ /* 0x000eea0008000a00 */
[----:B------:R-:W0:Y:S08]  /*0060*/  S2UR UR4, SR_CTAID.X ;  /* 0x00000000000479c3 */ /* 0x000e300000002500 */
[----:B------:R-:W2:Y:S08]  /*0070*/  S2UR UR5, SR_CTAID.Y ;  /* 0x00000000000579c3 */ /* 0x000eb00000002600 */
[----:B------:R-:W2:Y:S01]  /*0080*/  LDC R7, c[0x0][0x364] ;  /* 0x0000d900ff077b82 */ /* 0x000ea20000000800 */
[----:B0-----:R-:W-:-:S02]  /*0090*/  IMAD R0, R0, UR4, R3 ;  /* 0x0000000400007c24 */ /* 0x001fc4000f8e0203 */
[----:B------:R-:W-:-:S04]  /*00a0*/  IMAD.MOV.U32 R3, RZ, RZ, 0x402 ;  /* 0x00000402ff037424 */ /* 0x000fc800078e00ff */
[C---:B------:R-:W-:Y:S02]  /*00b0*/  IMAD R12, R0.reuse, R3, 0x402 ;  /* 0x00000402000c7424 */ /* 0x040fe400078e0203 */
[----:B--2---:R-:W-:Y:S01]  /*00c0*/  IMAD R7, R7, UR5, R2 ;  /* 0x0000000507077c24 */ /* 0x004fe2000f8e0202 */
[----:B------:R-:W0:Y:S03]  /*00d0*/  LDCU.64 UR4, c[0x0][0x358] ;  /* 0x00006b00ff0477ac */ /* 0x000e260008000a00 */
[----:B------:R-:W-:-:S04]  /*00e0*/  IMAD R6, R0, 0x402, R7 ;  /* 0x0000040200067824 */ /* 0x000fc800078e0207 */
[C---:B------:R-:W-:Y:S01]  /*00f0*/  VIADD R4, R6.reuse, 0x1 ;  /* 0x0000000106047836 */ /* 0x040fe20000000000 */
[C---:B-1----:R-:W-:Y:S01]  /*0100*/  IADD3 R2, P1, PT, R6.reuse, UR6, RZ ;  /* 0x0000000606027c10 */ /* 0x042fe2000ff3e0ff */
[----:B------:R-:W-:-:S03]  /*0110*/  VIADD R8, R6, 0x402 ;  /* 0x0000040206087836 */ /* 0x000fc60000000000 */
[----:B------:R-:W-:Y:S01]  /*0120*/  IADD3 R4, P0, PT, R4, UR6, RZ ;  /* 0x0000000604047c10 */ /* 0x000fe2000ff1e0ff */
[C---:B------:R-:W-:Y:S01]  /*0130*/  VIADD R10, R6.reuse, 0x404 ;  /* 0x00000404060a7836 */ /* 0x040fe20000000000 */
[C---:B------:R-:W-:Y:S01]  /*0140*/  LEA.HI.X.SX32 R3, R6.reuse, UR7, 0x1, P1 ;  /* 0x0000000706037c11 */ /* 0x040fe200088f0eff */
[----:B------:R-:W-:Y:S02]  /*0150*/  VIADD R6, R6, 0x805 ;  /* 0x0000080506067836 */ /* 0x000fe40000000000 */
[----:B------:R-:W-:Y:S01]  /*0160*/  IMAD.X R5, RZ, RZ, UR7, P0 ;  /* 0x00000007ff057e24 */ /* 0x000fe200080e06ff */
[----:B------:R-:W-:Y:S01]  /*0170*/  IADD3 R8, P0, PT, R8, UR6, RZ ;  /* 0x0000000608087c10 */ /* 0x000fe2000ff1e0ff */
[----:B0-----:R-:W2:Y:S01]  /*0180*/  LDG.E.U8 R14, desc[UR4][R2.64] ;  /* 0x00000004020e7981 */ /* 0x001ea2000c1e1100 */
[----:B------:R-:W-:Y:S02]  /*0190*/  IADD3 R0, P2, PT, R7, R12, RZ ;  /* 0x0000000c07007210 */ /* 0x000fe40007f5e0ff */
[----:B------:R-:W-:Y:S01]  /*01a0*/  IADD3 R10, P1, PT, R10, UR6, RZ ;  /* 0x000000060a0a7c10 */ /* 0x000fe2000ff3e0ff */
[----:B------:R0:W4:Y:S01]  /*01b0*/  LDG.E.U8 R15, desc[UR4][R4.64] ;  /* 0x00000004040f7981 */ /* 0x000122000c1e1100 */
[----:B------:R-:W-:-:S03]  /*01c0*/  IMAD.X R9, RZ, RZ, UR7, P0 ;  /* 0x00000007ff097e24 */ /* 0x000fc600080e06ff */
[----:B------:R-:W-:Y:S01]  /*01d0*/  IMAD.X R11, RZ, RZ, UR7, P1 ;  /* 0x00000007ff0b7e24 */ /* 0x000fe200088e06ff */
[----:B------:R-:W5:Y:S04]  /*01e0*/  LDG.E.U8 R16, desc[UR4][R2.64+0x2] ;  /* 0x0000020402107981 */ /* 0x000f68000c1e1100 */
[----:B------:R-:W3:Y:S01]  /*01f0*/  LDG.E.U8 R8, desc[UR4][R8.64] ;  /* 0x0000000408087981 */ /* 0x000ee2000c1e1100 */
[----:B0-----:R-:W-:Y:S02]  /*0200*/  LEA.HI.X.SX32 R4, R12, RZ, 0x1, P2 ;  /* 0x000000ff0c047211 */ /* 0x001fe400010f0eff */
[----:B------:R-:W-:Y:S01]  /*0210*/  IADD3 R12, P0, PT, R6, UR6, RZ ;  /* 0x00000006060c7c10 */ /* 0x000fe2000ff1e0ff */
[----:B------:R-:W3:Y:S01]  /*0220*/  LDG.E.U8 R10, desc[UR4][R10.64] ;  /* 0x000000040a0a7981 */ /* 0x000ee2000c1e1100 */
[----:B------:R-:W-:-:S03]  /*0230*/  IADD3 R6, P1, PT, R0, UR6, RZ ;  /* 0x0000000600067c10 */ /* 0x000fc6000ff3e0ff */
[----:B------:R-:W-:Y:S01]  /*0240*/  IMAD.X R13, RZ, RZ, UR7, P0 ;  /* 0x00000007ff0d7e24 */ /* 0x000fe200080e06ff */
[----:B------:R-:W-:Y:S01]  /*0250*/  IADD3.X R7, PT, PT, R4, UR7, RZ, P1, !PT ;  /* 0x0000000704077c10 */ /* 0x000fe20008ffe4ff */
[----:B------:R0:W3:Y:S01]  /*0260*/  LDG.E.U8 R17, desc[UR4][R2.64+0x804] ;  /* 0x0008040402117981 */ /* 0x0000e2000c1e1100 */
[----:B------:R-:W2:Y:S03]  /*0270*/  LDCU.64 UR6, c[0x0][0x388] ;  /* 0x00007100ff0677ac */ /* 0x000ea60008000a00 */
[----:B------:R-:W3:Y:S04]  /*0280*/  LDG.E.U8 R12, desc[UR4][R12.64] ;  /* 0x000000040c0c7981 */ /* 0x000ee8000c1e1100 */
[----:B------:R-:W3:Y:S04]  /*0290*/  LDG.E.U8 R18, desc[UR4][R6.64+0x404] ;  /* 0x0004040406127981 */ /* 0x000ee8000c1e1100 */
[----:B------:R1:W3:Y:S01]  /*02a0*/  LDG.E.U8 R5, desc[UR4][R6.64+0x1] ;  /* 0x0000010406057981 */ /* 0x0002e2000c1e1100 */
[----:B--2---:R-:W-:-:S02]  /*02b0*/  SHF.R.U32.HI R14, RZ, UR6, R14 ;  /* 0x00000006ff0e7c19 */ /* 0x004fc4000801160e */
[----:B----4-:R-:W-:Y:S02]  /*02c0*/  SHF.R.U32.HI R15, RZ, UR6, R15 ;  /* 0x00000006ff0f7c19 */ /* 0x010fe4000801160f */
[----:B-----5:R-:W-:Y:S02]  /*02d0*/  SHF.R.U32.HI R16, RZ, UR6, R16 ;  /* 0x00000006ff107c19 */ /* 0x020fe40008011610 */
[----:B------:R-:W-:Y:S02]  /*02e0*/  LOP3.LUT R14, R14, 0x1, RZ, 0xc0, !PT ;  /* 0x000000010e0e7812 */ /* 0x000fe400078ec0ff */
[----:B------:R-:W-:Y:S02]  /*02f0*/  LOP3.LUT R16, R16, 0x1, RZ, 0xc0, !PT ;  /* 0x0000000110107812 */ /* 0x000fe400078ec0ff */
[----:B------:R-:W-:Y:S02]  /*0300*/  LOP3.LUT R15, R15, 0x1, RZ, 0xc0, !PT ;  /* 0x000000010f0f7812 */ /* 0x000fe400078ec0ff */
[----:B---3--:R-:W-:-:S02]  /*0310*/  SHF.R.U32.HI R8, RZ, UR6, R8 ;  /* 0x00000006ff087c19 */ /* 0x008fc40008011608 */
[----:B------:R-:W-:Y:S02]  /*0320*/  SHF.R.U32.HI R10, RZ, UR6, R10 ;  /* 0x00000006ff0a7c19 */ /* 0x000fe4000801160a */
[----:B------:R-:W-:Y:S02]  /*0330*/  IADD3 R14, PT, PT, R16, R15, R14 ;  /* 0x0000000f100e7210 */ /* 0x000fe40007ffe00e */
[----:B0-----:R-:W-:Y:S02]  /*0340*/  LOP3.LUT R3, R8, 0x1, RZ, 0xc0, !PT ;  /* 0x0000000108037812 */ /* 0x001fe400078ec0ff */
[----:B------:R-:W-:Y:S02]  /*0350*/  LOP3.LUT R10, R10, 0x1, RZ, 0xc0, !PT ;  /* 0x000000010a0a7812 */ /* 0x000fe400078ec0ff */
[----:B------:R-:W-:Y:S02]  /*0360*/  SHF.R.U32.HI R17, RZ, UR6, R17 ;  /* 0x00000006ff117c19 */ /* 0x000fe40008011611 */
[----:B------:R-:W-:-:S02]  /*0370*/  SHF.R.U32.HI R12, RZ, UR6, R12 ;  /* 0x00000006ff0c7c19 */ /* 0x000fc4000801160c */
[----:B------:R-:W-:Y:S02]  /*0380*/  IADD3 R3, PT, PT, R10, R14, R3 ;  /* 0x0000000e0a037210 */ /* 0x000fe40007ffe003 */
[----:B------:R-:W-:Y:S02]  /*0390*/  SHF.R.U32.HI R18, RZ, UR6, R18 ;  /* 0x00000006ff127c19 */ /* 0x000fe40008011612 */
[----:B------:R-:W-:Y:S02]  /*03a0*/  LOP3.LUT R2, R17, 0x1, RZ, 0xc0, !PT ;  /* 0x0000000111027812 */ /* 0x000fe400078ec0ff */
[----:B------:R-:W-:Y:S02]  /*03b0*/  LOP3.LUT R12, R12, 0x1, RZ, 0xc0, !PT ;  /* 0x000000010c0c7812 */ /* 0x000fe400078ec0ff */
[----:B-1----:R-:W-:Y:S02]  /*03c0*/  LOP3.LUT R7, R18, 0x1, RZ, 0xc0, !PT ;  /* 0x0000000112077812 */ /* 0x002fe400078ec0ff */
[----:B------:R-:W-:-:S02]  /*03d0*/  IADD3 R2, PT, PT, R12, R3, R2 ;  /* 0x000000030c027210 */ /* 0x000fc40007ffe002 */
[----:B------:R-:W-:-:S03]  /*03e0*/  SHF.R.U32.HI R5, RZ, UR6, R5 ;  /* 0x00000006ff057c19 */ /* 0x000fc60008011605 */
[----:B------:R-:W-:Y:S01]  /*03f0*/  IMAD.IADD R2, R2, 0x1, R7 ;  /* 0x0000000102027824 */ /* 0x000fe200078e0207 */
[----:B------:R-:W-:-:S04]  /*0400*/  LOP3.LUT R5, R5, 0x1, RZ, 0xc0, !PT ;  /* 0x0000000105057812 */ /* 0x000fc800078ec0ff */
[C---:B------:R-:W-:Y:S02]  /*0410*/  LOP3.LUT R3, R2.reuse, 0xfffffffe, RZ, 0xc0, !PT ;  /* 0xfffffffe02037812 */ /* 0x040fe400078ec0ff */
[----:B------:R-:W-:Y:S01]  /*0420*/  ISETP.NE.AND P1, PT, R2, 0x3, PT ;  /* 0x000000030200780c */ /* 0x000fe20003f25270 */
[----:B------:R-:W-:Y:S01]  /*0430*/  VIADD R2, R5, 0xffffffff ;  /* 0xffffffff05027836 */ /* 0x000fe20000000000 */
[----:B------:R-:W-:-:S04]  /*0440*/  ISETP.NE.AND P0, PT, R3, 0x2, PT ;  /* 0x000000020300780c */ /* 0x000fc80003f05270 */
[----:B------:R-:W-:Y:S02]  /*0450*/  SEL R6, R2, RZ, !P1 ;  /* 0x000000ff02067207 */ /* 0x000fe40004800000 */
[----:B------:R-:W-:Y:S02]  /*0460*/  SEL R5, R5, RZ, !P0 ;  /* 0x000000ff05057207 */ /* 0x000fe40004000000 */
[----:B------:R-:W-:-:S03]  /*0470*/  IADD3 R2, P0, PT, R0, UR8, RZ ;  /* 0x0000000800027c10 */ /* 0x000fc6000ff1e0ff */
[----:B------:R-:W-:Y:S01]  /*0480*/  IMAD.IADD R5, R5, 0x1, -R6 ;  /* 0x0000000105057824 */ /* 0x000fe200078e0a06 */
[----:B------:R-:W-:-:S04]  /*0490*/  IADD3.X R3, PT, PT, R4, UR9, RZ, P0, !PT ;  /* 0x0000000904037c10 */ /* 0x000fc800087fe4ff */
[----:B------:R-:W-:-:S05]  /*04a0*/  SHF.L.U32 R5, R5, UR7, RZ ;  /* 0x0000000705057c19 */ /* 0x000fca00080006ff */
[----:B------:R-:W-:Y:S01]  /*04b0*/  STG.E.U8 desc[UR4][R2.64+0x1], R5 ;  /* 0x0000010502007986 */ /* 0x000fe2000c101104 */
[----:B------:R-:W-:Y:S05]  /*04c0*/  EXIT ;  /* 0x000000000000794d */ /* 0x000fea0003800000 */
.L_x_0:
[----:B------:R-:W-:-:S00]  /*04d0*/  BRA `(.L_x_0) ;  /* 0xfffffffc00fc7947 */ /* 0x000fc0000383ffff */
[----:B------:R-:W-:-:S00]  /*04e0*/  NOP ;  /* 0x0000000000007918 */ /* 0x000fc00000000000 */
        /* <DEDUP_REMOVED lines=9> */
.L_x_3:


//--------------------- .text._Z19cuda_GOL_kernel_2x2iiii14cudaPitchedPtr --------------------------
	.section	.text._Z19cuda_GOL_kernel_2x2iiii14cudaPitchedPtr,"ax",@progbits
	.align	128
        .global         _Z19cuda_GOL_kernel_2x2iiii14cudaPitchedPtr
        .type           _Z19cuda_GOL_kernel_2x2iiii14cudaPitchedPtr,@function
        .size           _Z19cuda_GOL_kernel_2x2iiii14cudaPitchedPtr,(.L_x_4 - _Z19cuda_GOL_kernel_2x2iiii14cudaPitchedPtr)
        .other          _Z19cuda_GOL_kernel_2x2iiii14cudaPitchedPtr,@"STO_CUDA_ENTRY STV_DEFAULT"
_Z19cuda_GOL_kernel_2x2iiii14cudaPitchedPtr:
.text._Z19cuda_GOL_kernel_2x2iiii14cudaPitchedPtr:
[----:B------:R-:W-:Y:S01]  /*0000*/  LDC R1, c[0x0][0x37c] ;  /* 0x0000df00ff017b82 */ /* 0x000fe20000000800 */
[----:B------:R-:W0:Y:S07]  /*0010*/  S2R R5, SR_TID.Y ;  /* 0x0000000000057919 */ /* 0x000e2e0000002200 */
[----:B------:R-:W1:Y:S01]  /*0020*/  LDC R3, c[0x0][0x360] ;  /* 0x0000d800ff037b82 */ /* 0x000e620000000800 */
[----:B------:R-:W2:Y:S01]  /*0030*/  LDCU.64 UR8, c[0x0][0x390] ;  /* 0x00007200ff0877ac */ /* 0x000ea20008000a00 */
[----:B------:R-:W1:Y:S01]  /*0040*/  S2R R4, SR_TID.X ;  /* 0x0000000000047919 */ /* 0x000e620000002100 */
[----:B------:R-:W3:Y:S05]  /*0050*/  LDCU.64 UR6, c[0x0][0x358] ;  /* 0x00006b00ff0677ac */ /* 0x000eea0008000a00 */
[----:B------:R-:W0:Y:S08]  /*0060*/  S2UR UR5, SR_CTAID.Y ;  /* 0x00000000000579c3 */ /* 0x000e300000002600 */
[----:B------:R-:W0:Y:S08]  /*0070*/  LDC R0, c[0x0][0x364] ;  /* 0x0000d900ff007b82 */ /* 0x000e300000000800 */
[----:B------:R-:W1:Y:S01]  /*0080*/  S2UR UR4, SR_CTAID.X ;  /* 0x00000000000479c3 */ /* 0x000e620000002500 */
[----:B0-----:R-:W-:-:S04]  /*0090*/  IMAD R0, R0, UR5, R5 ;  /* 0x0000000500007c24 */ /* 0x001fc8000f8e0205 */
[----:B------:R-:W-:Y:S02]  /*00a0*/  IMAD.SHL.U32 R2, R0, 0x2, RZ ;  /* 0x0000000200027824 */ /* 0x000fe400078e00ff */
[----:B-1----:R-:W-:Y:S01]  /*00b0*/  IMAD R3, R3, UR4, R4 ;  /* 0x0000000403037c24 */ /* 0x002fe2000f8e0204 */
[----:B------:R-:W0:Y:S03]  /*00c0*/  LDCU.64 UR4, c[0x0][0x388] ;  /* 0x00007100ff0477ac */ /* 0x000e260008000a00 */
[C-C-:B------:R-:W-:Y:S02]  /*00d0*/  IMAD R0, R3.reuse, 0x804, R2.reuse ;  /* 0x0000080403007824 */ /* 0x140fe400078e0202 */
[C---:B------:R-:W-:Y:S02]  /*00e0*/  IMAD R5, R3.reuse, 0x2, R2 ;  /* 0x0000000203057824 */ /* 0x040fe400078e0202 */
[----:B------:R-:W-:-:S02]  /*00f0*/  IMAD R3, R3, -0x802, R0 ;  /* 0xfffff7fe03037824 */ /* 0x000fc400078e0200 */
[C---:B------:R-:W-:Y:S02]  /*0100*/  VIADD R2, R0.reuse, 0x403 ;  /* 0x0000040300027836 */ /* 0x040fe40000000000 */
[----:B------:R-:W-:Y:S01]  /*0110*/  VIADD R10, R5, 0x2 ;  /* 0x00000002050a7836 */ /* 0x000fe20000000000 */
[----:B--2---:R-:W-:Y:S01]  /*0120*/  IADD3 R8, P0, PT, R3, UR8, RZ ;  /* 0x0000000803087c10 */ /* 0x004fe2000ff1e0ff */
[----:B------:R-:W-:-:S03]  /*0130*/  VIADD R6, R0, 0x404 ;  /* 0x0000040400067836 */ /* 0x000fc60000000000 */
[----:B------:R-:W-:Y:S01]  /*0140*/  IADD3 R10, P2, PT, R10, UR8, RZ ;  /* 0x000000080a0a7c10 */ /* 0x000fe2000ff5e0ff */
[----:B------:R-:W-:Y:S01]  /*0150*/  IMAD.X R9, RZ, RZ, UR9, P0 ;  /* 0x00000009ff097e24 */ /* 0x000fe200080e06ff */
[----:B------:R-:W-:Y:S02]  /*0160*/  IADD3 R2, P0, PT, R2, UR8, RZ ;  /* 0x0000000802027c10 */ /* 0x000fe4000ff1e0ff */
[----:B------:R-:W-:Y:S01]  /*0170*/  IADD3 R6, P1, PT, R6, UR8, RZ ;  /* 0x0000000806067c10 */ /* 0x000fe2000ff3e0ff */
[----:B------:R-:W-:Y:S01]  /*0180*/  IMAD.X R11, RZ, RZ, UR9, P2 ;  /* 0x00000009ff0b7e24 */ /* 0x000fe200090e06ff */
[----:B---3--:R-:W0:Y:S01]  /*0190*/  LDG.E.U8 R16, desc[UR6][R8.64] ;  /* 0x0000000608107981 */ /* 0x008e22000c1e1100 */
[----:B------:R-:W-:Y:S02]  /*01a0*/  IMAD.X R3, RZ, RZ, UR9, P0 ;  /* 0x00000009ff037e24 */ /* 0x000fe400080e06ff */
[----:B------:R-:W-:Y:S01]  /*01b0*/  IMAD.X R7, RZ, RZ, UR9, P1 ;  /* 0x00000009ff077e24 */ /* 0x000fe200088e06ff */
[----:B------:R-:W2:Y:S04]  /*01c0*/  LDG.E.U8 R17, desc[UR6][R8.64+0x1] ;  /* 0x0000010608117981 */ /* 0x000ea8000c1e1100 */
[----:B------:R-:W3:Y:S04]  /*01d0*/  LDG.E.U8 R4, desc[UR6][R2.64] ;  /* 0x0000000602047981 */ /* 0x000ee8000c1e1100 */
[----:B------:R-:W4:Y:S04]  /*01e0*/  LDG.E.U8 R20, desc[UR6][R2.64+-0x1] ;  /* 0xffffff0602147981 */ /* 0x000f28000c1e1100 */
[----:B------:R-:W5:Y:S04]  /*01f0*/  LDG.E.U8 R18, desc[UR6][R10.64] ;  /* 0x000000060a127981 */ /* 0x000f68000c1e1100 */
[----:B------:R-:W5:Y:S04]  /*0200*/  LDG.E.U8 R21, desc[UR6][R6.64+0x1] ;  /* 0x0000010606157981 */ /* 0x000f68000c1e1100 */
[----:B------:R0:W5:Y:S01]  /*0210*/  LDG.E.U8 R19, desc[UR6][R10.64+0x1] ;  /* 0x000001060a137981 */ /* 0x000162000c1e1100 */
[----:B------:R-:W-:-:S02]  /*0220*/  VIADD R12, R5, 0x805 ;  /* 0x00000805050c7836 */ /* 0x000fc40000000000 */
[----:B------:R-:W-:-:S03]  /*0230*/  VIADD R5, R5, 0x806 ;  /* 0x0000080605057836 */ /* 0x000fc60000000000 */
[----:B------:R-:W-:Y:S02]  /*0240*/  IADD3 R12, P0, PT, R12, UR8, RZ ;  /* 0x000000080c0c7c10 */ /* 0x000fe4000ff1e0ff */
[----:B------:R-:W-:Y:S02]  /*0250*/  IADD3 R14, P1, PT, R5, UR8, RZ ;  /* 0x00000008050e7c10 */ /* 0x000fe4000ff3e0ff */
[----:B------:R1:W5:Y:S01]  /*0260*/  LDG.E.U8 R5, desc[UR6][R6.64] ;  /* 0x0000000606057981 */ /* 0x000362000c1e1100 */
[----:B------:R-:W-:Y:S02]  /*0270*/  IMAD.X R13, RZ, RZ, UR9, P0 ;  /* 0x00000009ff0d7e24 */ /* 0x000fe400080e06ff */
[----:B------:R-:W-:-:S03]  /*0280*/  IMAD.X R15, RZ, RZ, UR9, P1 ;  /* 0x00000009ff0f7e24 */ /* 0x000fc600088e06ff */
[----:B------:R-:W5:Y:S04]  /*0290*/  LDG.E.U8 R8, desc[UR6][R12.64] ;  /* 0x000000060c087981 */ /* 0x000f68000c1e1100 */
[----:B------:R5:W5:Y:S01]  /*02a0*/  LDG.E.U8 R9, desc[UR6][R14.64] ;  /* 0x000000060e097981 */ /* 0x000b62000c1e1100 */
[----:B0-----:R-:W-:Y:S02]  /*02b0*/  SHF.R.U32.HI R10, RZ, UR4, R16 ;  /* 0x00000004ff0a7c19 */ /* 0x001fe40008011610 */
[----:B--2---:R-:W-:Y:S02]  /*02c0*/  SHF.R.U32.HI R17, RZ, UR4, R17 ;  /* 0x00000004ff117c19 */ /* 0x004fe40008011611 */
[----:B---3--:R-:W-:Y:S02]  /*02d0*/  SHF.R.U32.HI R16, RZ, UR4, R4 ;  /* 0x00000004ff107c19 */ /* 0x008fe40008011604 */
[----:B----4-:R-:W-:-:S02]  /*02e0*/  SHF.R.U32.HI R20, RZ, UR4, R20 ;  /* 0x00000004ff147c19 */ /* 0x010fc40008011614 */
[----:B-1----:R-:W-:Y:S02]  /*02f0*/  LOP3.LUT R6, R16, 0x1, RZ, 0xc0, !PT ;  /* 0x0000000110067812 */ /* 0x002fe400078ec0ff */
[----:B-----5:R-:W-:Y:S02]  /*0300*/  SHF.R.U32.HI R11, RZ, UR4, R18 ;  /* 0x00000004ff0b7c19 */ /* 0x020fe40008011612 */
[----:B------:R-:W-:Y:S02]  /*0310*/  LOP3.LUT R14, R20, 0x1, RZ, 0xc0, !PT ;  /* 0x00000001140e7812 */ /* 0x000fe400078ec0ff */
[----:B------:R-:W-:Y:S02]  /*0320*/  SHF.R.U32.HI R21, RZ, UR4, R21 ;  /* 0x00000004ff157c19 */ /* 0x000fe40008011615 */
[----:B------:R-:W-:Y:S01]  /*0330*/  LOP3.LUT R13, R10, 0x1, RZ, 0xc0, !PT ;  /* 0x000000010a0d7812 */ /* 0x000fe200078ec0ff */
[----:B------:R-:W-:Y:S01]  /*0340*/  IMAD.SHL.U32 R20, R20, 0x2, RZ ;  /* 0x0000000214147824 */ /* 0x000fe200078e00ff */
[----:B------:R-:W-:-:S02]  /*0350*/  SHF.R.U32.HI R19, RZ, UR4, R19 ;  /* 0x00000004ff137c19 */ /* 0x000fc40008011613 */
[----:B------:R-:W-:Y:S02]  /*0360*/  LOP3.LUT R10, R17, 0x1, RZ, 0xc0, !PT ;  /* 0x00000001110a7812 */ /* 0x000fe400078ec0ff */
[----:B------:R-:W-:Y:S01]  /*0370*/  LOP3.LUT R11, R11, 0x1, RZ, 0xc0, !PT ;  /* 0x000000010b0b7812 */ /* 0x000fe200078ec0ff */
[----:B------:R-:W-:Y:S01]  /*0380*/  IMAD.SHL.U32 R16, R16, 0x2, RZ ;  /* 0x0000000210107824 */ /* 0x000fe200078e00ff */
[----:B------:R-:W-:Y:S01]  /*0390*/  LOP3.LUT R7, R21, 0x1, RZ, 0xc0, !PT ;  /* 0x0000000115077812 */ /* 0x000fe200078ec0ff */
[----:B------:R-:W-:Y:S01]  /*03a0*/  IMAD.IADD R17, R6, 0x1, R14 ;  /* 0x0000000106117824 */ /* 0x000fe200078e020e */
[----:B------:R-:W-:Y:S02]  /*03b0*/  LOP3.LUT R12, R19, 0x1, RZ, 0xc0, !PT ;  /* 0x00000001130c7812 */ /* 0x000fe400078ec0ff */
[----:B------:R-:W-:Y:S01]  /*03c0*/  IADD3 R18, PT, PT, R11, R10, R6 ;  /* 0x0000000a0b127210 */ /* 0x000fe20007ffe006 */
[----:B------:R-:W-:Y:S01]  /*03d0*/  IMAD R17, R17, 0x2, R14 ;  /* 0x0000000211117824 */ /* 0x000fe200078e020e */
[----:B------:R-:W-:-:S02]  /*03e0*/  IADD3 R15, PT, PT, R10, R13, R6 ;  /* 0x0000000d0a0f7210 */ /* 0x000fc40007ffe006 */
[----:B------:R-:W-:Y:S02]  /*03f0*/  LOP3.LUT R20, R20, 0x2, RZ, 0xc0, !PT ;  /* 0x0000000214147812 */ /* 0x000fe400078ec0ff */
[C---:B------:R-:W-:Y:S02]  /*0400*/  LOP3.LUT R16, R7.reuse, 0x2, R16, 0xf8, !PT ;  /* 0x0000000207107812 */ /* 0x040fe400078ef810 */
[C---:B------:R-:W-:Y:S02]  /*0410*/  IADD3 R18, PT, PT, R7.reuse, R18, R12 ;  /* 0x0000001207127210 */ /* 0x040fe40007ffe00c */
[----:B------:R-:W-:Y:S02]  /*0420*/  IADD3 R15, PT, PT, R20, R15, R11 ;  /* 0x0000000f140f7210 */ /* 0x000fe40007ffe00b */
[----:B------:R-:W-:Y:S02]  /*0430*/  IADD3 R16, PT, PT, R7, R16, R14 ;  /* 0x0000001007107210 */ /* 0x000fe40007ffe00e */
[----:B------:R-:W-:-:S02]  /*0440*/  IADD3 R14, PT, PT, R10, R17, R13 ;  /* 0x000000110a0e7210 */ /* 0x000fc40007ffe00d */
[----:B------:R-:W-:Y:S01]  /*0450*/  IADD3 R18, PT, PT, R7, R18, R20 ;  /* 0x0000001207127210 */ /* 0x000fe20007ffe014 */
[----:B------:R-:W-:Y:S01]  /*0460*/  IMAD.IADD R15, R20, 0x1, R15 ;  /* 0x00000001140f7824 */ /* 0x000fe200078e020f */
[C---:B------:R-:W-:Y:S01]  /*0470*/  IADD3 R13, PT, PT, R11.reuse, R16, R10 ;  /* 0x000000100b0d7210 */ /* 0x040fe20007ffe00a */
[----:B------:R-:W-:Y:S01]  /*0480*/  IMAD.IADD R14, R11, 0x1, R14 ;  /* 0x000000010b0e7824 */ /* 0x000fe200078e020e */
[----:B------:R-:W-:Y:S02]  /*0490*/  LOP3.LUT R10, R18, 0xfffffffe, RZ, 0xc0, !PT ;  /* 0xfffffffe120a7812 */ /* 0x000fe400078ec0ff */
[----:B------:R-:W-:Y:S02]  /*04a0*/  LOP3.LUT R7, R15, 0x3e, RZ, 0xc0, !PT ;  /* 0x0000003e0f077812 */ /* 0x000fe400078ec0ff */
[----:B------:R-:W-:Y:S02]  /*04b0*/  ISETP.NE.AND P3, PT, R10, 0x2, PT ;  /* 0x000000020a00780c */ /* 0x000fe40003f65270 */
[----:B------:R-:W-:Y:S01]  /*04c0*/  SHF.R.U32.HI R10, RZ, UR4, R8 ;  /* 0x00000004ff0a7c19 */ /* 0x000fe20008011608 */
[----:B------:R-:W-:Y:S01]  /*04d0*/  IMAD.IADD R13, R12, 0x1, R13 ;  /* 0x000000010c0d7824 */ /* 0x000fe200078e020d */
[----:B------:R-:W-:Y:S01]  /*04e0*/  LOP3.LUT R11, R14, 0x7ffffffe, RZ, 0xc0, !PT ;  /* 0x7ffffffe0e0b7812 */ /* 0x000fe200078ec0ff */
[----:B------:R-:W-:Y:S01]  /*04f0*/  VIADD R12, R6, 0xffffffff ;  /* 0xffffffff060c7836 */ /* 0x000fe20000000000 */
[----:B------:R-:W-:-:S02]  /*0500*/  ISETP.NE.AND P4, PT, R7, 0x2, PT ;  /* 0x000000020700780c */ /* 0x000fc40003f85270 */
[----:B------:R-:W-:Y:S02]  /*0510*/  ISETP.NE.AND P6, PT, R15, 0x3, PT ;  /* 0x000000030f00780c */ /* 0x000fe40003fc5270 */
[----:B------:R-:W-:Y:S02]  /*0520*/  SHF.R.U32.HI R7, RZ, UR4, R5 ;  /* 0x00000004ff077c19 */ /* 0x000fe40008011605 */
[----:B------:R-:W-:Y:S02]  /*0530*/  LOP3.LUT R10, R10, 0x1, RZ, 0xc0, !PT ;  /* 0x000000010a0a7812 */ /* 0x000fe400078ec0ff */
[----:B------:R-:W-:Y:S02]  /*0540*/  ISETP.NE.AND P1, PT, R11, 0x2, PT ;  /* 0x000000020b00780c */ /* 0x000fe40003f25270 */
[----:B------:R-:W-:Y:S02]  /*0550*/  SHF.R.U32.HI R11, RZ, UR4, R9 ;  /* 0x00000004ff0b7c19 */ /* 0x000fe40008011609 */
[----:B------:R-:W-:-:S02]  /*0560*/  ISETP.NE.AND P0, PT, R13, 0x3, PT ;  /* 0x000000030d00780c */ /* 0x000fc40003f05270 */
[----:B------:R-:W-:Y:S02]  /*0570*/  LOP3.LUT R15, R13, 0xfffffffe, RZ, 0xc0, !PT ;  /* 0xfffffffe0d0f7812 */ /* 0x000fe400078ec0ff */
[----:B------:R-:W-:Y:S02]  /*0580*/  LOP3.LUT R7, R7, 0x1, RZ, 0xc0, !PT ;  /* 0x0000000107077812 */ /* 0x000fe400078ec0ff */
[----:B------:R-:W-:Y:S01]  /*0590*/  SEL R13, R12, RZ, !P6 ;  /* 0x000000ff0c0d7207 */ /* 0x000fe20007000000 */
[----:B------:R-:W-:Y:S01]  /*05a0*/  VIADD R12, R10, 0xffffffff ;  /* 0xffffffff0a0c7836 */ /* 0x000fe20000000000 */
[----:B------:R-:W-:Y:S02]  /*05b0*/  ISETP.NE.AND P2, PT, R14, 0x3, PT ;  /* 0x000000030e00780c */ /* 0x000fe40003f45270 */
[----:B------:R-:W-:Y:S01]  /*05c0*/  LOP3.LUT R11, R11, 0x1, RZ, 0xc0, !PT ;  /* 0x000000010b0b7812 */ /* 0x000fe200078ec0ff */
[----:B------:R-:W-:Y:S01]  /*05d0*/  VIADD R14, R7, 0xffffffff ;  /* 0xffffffff070e7836 */ /* 0x000fe20000000000 */
[----:B------:R-:W-:-:S02]  /*05e0*/  ISETP.NE.AND P6, PT, R15, 0x2, PT ;  /* 0x000000020f00780c */ /* 0x000fc40003fc5270 */
[----:B------:R-:W-:Y:S02]  /*05f0*/  ISETP.NE.AND P5, PT, R18, 0x3, PT ;  /* 0x000000031200780c */ /* 0x000fe40003fa5270 */
[----:B------:R-:W-:Y:S01]  /*0600*/  SEL R15, R12, RZ, !P2 ;  /* 0x000000ff0c0f7207 */ /* 0x000fe20005000000 */
[----:B------:R-:W-:Y:S01]  /*0610*/  VIADD R12, R11, 0xffffffff ;  /* 0xffffffff0b0c7836 */ /* 0x000fe20000000000 */
[----:B------:R-:W-:Y:S02]  /*0620*/  SEL R14, R14, RZ, !P5 ;  /* 0x000000ff0e0e7207 */ /* 0x000fe40006800000 */
[----:B------:R-:W-:Y:S02]  /*0630*/  SEL R6, R6, RZ, !P4 ;  /* 0x000000ff06067207 */ /* 0x000fe40006000000 */
[----:B------:R-:W-:Y:S02]  /*0640*/  SEL R7, R7, RZ, !P3 ;  /* 0x000000ff07077207 */ /* 0x000fe40005800000 */
[----:B------:R-:W-:-:S02]  /*0650*/  SEL R10, R10, RZ, !P1 ;  /* 0x000000ff0a0a7207 */ /* 0x000fc40004800000 */
[----:B------:R-:W-:Y:S02]  /*0660*/  SEL R12, R12, RZ, !P0 ;  /* 0x000000ff0c0c7207 */ /* 0x000fe40004000000 */
[----:B------:R-:W-:Y:S01]  /*0670*/  SEL R11, R11, RZ, !P6 ;  /* 0x000000ff0b0b7207 */ /* 0x000fe20007000000 */
[----:B------:R-:W-:Y:S01]  /*0680*/  UIADD3 UR4, UPT, UPT, UR4, UR5, URZ ;  /* 0x0000000504047290 */ /* 0x000fe2000fffe0ff */
[----:B------:R-:W-:Y:S02]  /*0690*/  IMAD.IADD R13, R6, 0x1, -R13 ;  /* 0x00000001060d7824 */ /* 0x000fe400078e0a0d */
[----:B------:R-:W-:Y:S01]  /*06a0*/  IMAD.IADD R14, R7, 0x1, -R14 ;  /* 0x00000001070e7824 */ /* 0x000fe200078e0a0e */
[----:B------:R-:W-:Y:S01]  /*06b0*/  UMOV UR5, 0x1 ;  /* 0x0000000100057882 */ /* 0x000fe20000000000 */
[----:B------:R-:W-:Y:S01]  /*06c0*/  IMAD.IADD R10, R10, 0x1, -R15 ;  /* 0x000000010a0a7824 */ /* 0x000fe200078e0a0f */
[----:B------:R-:W-:Y:S01]  /*06d0*/  USHF.L.U32 UR5, UR5, UR4, URZ ;  /* 0x0000000405057299 */ /* 0x000fe200080006ff */
[----:B------:R-:W-:Y:S01]  /*06e0*/  IMAD.IADD R12, R11, 0x1, -R12 ;  /* 0x000000010b0c7824 */ /* 0x000fe200078e0a0c */
[----:B------:R-:W-:-:S02]  /*06f0*/  IADD3 R6, P0, PT, R0, UR8, RZ ;  /* 0x0000000800067c10 */ /* 0x000fc4000ff1e0ff */
[----:B------:R-:W-:Y:S02]  /*0700*/  SHF.L.U32 R13, R13, UR4, RZ ;  /* 0x000000040d0d7c19 */ /* 0x000fe400080006ff */
[----:B------:R-:W-:Y:S02]  /*0710*/  SHF.L.U32 R14, R14, UR4, RZ ;  /* 0x000000040e0e7c19 */ /* 0x000fe400080006ff */
[----:B------:R-:W-:Y:S02]  /*0720*/  SHF.L.U32 R11, R10, UR4, RZ ;  /* 0x000000040a0b7c19 */ /* 0x000fe400080006ff */
[----:B------:R-:W-:Y:S01]  /*0730*/  SHF.L.U32 R12, R12, UR4, RZ ;  /* 0x000000040c0c7c19 */ /* 0x000fe200080006ff */
[----:B------:R-:W-:Y:S01]  /*0740*/  IMAD.X R7, RZ, RZ, UR9, P0 ;  /* 0x00000009ff077e24 */ /* 0x000fe200080e06ff */
[----:B------:R-:W-:Y:S02]  /*0750*/  LOP3.LUT R13, R13, UR5, R4, 0xf2, !PT ;  /* 0x000000050d0d7c12 */ /* 0x000fe4000f8ef204 */
[----:B------:R-:W-:-:S02]  /*0760*/  LOP3.LUT R5, R14, UR5, R5, 0xf2, !PT ;  /* 0x000000050e057c12 */ /* 0x000fc4000f8ef205 */
[----:B------:R-:W-:Y:S02]  /*0770*/  LOP3.LUT R11, R11, UR5, R8, 0xf2, !PT ;  /* 0x000000050b0b7c12 */ /* 0x000fe4000f8ef208 */
[----:B------:R-:W-:Y:S01]  /*0780*/  LOP3.LUT R9, R12, UR5, R9, 0xf2, !PT ;  /* 0x000000050c097c12 */ /* 0x000fe2000f8ef209 */
[----:B------:R-:W-:Y:S04]  /*0790*/  STG.E.U8 desc[UR6][R6.64], R13 ;  /* 0x0000000d06007986 */ /* 0x000fe8000c101106 */
[----:B------:R-:W-:Y:S04]  /*07a0*/  STG.E.U8 desc[UR6][R6.64+0x1], R5 ;  /* 0x0000010506007986 */ /* 0x000fe8000c101106 */
[----:B------:R-:W-:Y:S04]  /*07b0*/  STG.E.U8 desc[UR6][R2.64+-0x1], R11 ;  /* 0xffffff0b02007986 */ /* 0x000fe8000c101106 */
[----:B------:R-:W-:Y:S01]  /*07c0*/  STG.E.U8 desc[UR6][R2.64], R9 ;  /* 0x0000000902007986 */ /* 0x000fe2000c101106 */
[----:B------:R-:W-:Y:S05]  /*07d0*/  EXIT ;  /* 0x000000000000794d */ /* 0x000fea0003800000 */
.L_x_1:
        /* <DEDUP_REMOVED lines=10> */
.L_x_4:


//--------------------- .text._Z15cuda_GOL_kerneliiii14cudaPitchedPtr --------------------------
	.section	.text._Z15cuda_GOL_kerneliiii14cudaPitchedPtr,"ax",@progbits
	.align	128
        .global         _Z15cuda_GOL_kerneliiii14cudaPitchedPtr
        .type           _Z15cuda_GOL_kerneliiii14cudaPitchedPtr,@function
        .size           _Z15cuda_GOL_kerneliiii14cudaPitchedPtr,(.L_x_5 - _Z15cuda_GOL_kerneliiii14cudaPitchedPtr)
        .other          _Z15cuda_GOL_kerneliiii14cudaPitchedPtr,@"STO_CUDA_ENTRY STV_DEFAULT"
_Z15cuda_GOL_kerneliiii14cudaPitchedPtr:
.text._Z15cuda_GOL_kerneliiii14cudaPitchedPtr:
[----:B------:R-:W-:Y:S01]  /*0000*/  LDC R1, c[0x0][0x37c] ;  /* 0x0000df00ff017b82 */ /* 0x000fe20000000800 */
[----:B------:R-:W0:Y:S07]  /*0010*/  S2R R3, SR_TID.X ;  /* 0x0000000000037919 */ /* 0x000e2e0000002100 */
[----:B------:R-:W0:Y:S01]  /*0020*/  S2UR UR4, SR_CTAID.X ;  /* 0x00000000000479c3 */ /* 0x000e220000002500 */
[----:B------:R-:W1:Y:S01]  /*0030*/  LDCU.64 UR8, c[0x0][0x390] ;  /* 0x00007200ff0877ac */ /* 0x000e620008000a00 */
[----:B------:R-:W2:Y:S01]  /*0040*/  S2R R5, SR_TID.Y ;  /* 0x0000000000057919 */ /* 0x000ea20000002200 */
[----:B------:R-:W3:Y:S05]  /*0050*/  LDCU.64 UR6, c[0x0][0x358] ;  /* 0x00006b00ff0677ac */ /* 0x000eea0008000a00 */
[----:B------:R-:W0:Y:S08]  /*0060*/  LDC R0, c[0x0][0x360] ;  /* 0x0000d800ff007b82 */ /* 0x000e300000000800 */
[----:B------:R-:W2:Y:S08]  /*0070*/  S2UR UR5, SR_CTAID.Y ;  /* 0x00000000000579c3 */ /* 0x000eb00000002600 */
[----:B------:R-:W2:Y:S01]  /*0080*/  LDC R2, c[0x0][0x364] ;  /* 0x0000d900ff027b82 */ /* 0x000ea20000000800 */
[----:B0-----:R-:W-:-:S02]  /*0090*/  IMAD R0, R0, UR4, R3 ;  /* 0x0000000400007c24 */ /* 0x001fc4000f8e0203 */
[----:B--2---:R-:W-:Y:S01]  /*00a0*/  IMAD R3, R2, UR5, R5 ;  /* 0x0000000502037c24 */ /* 0x004fe2000f8e0205 */
[----:B------:R-:W0:Y:S01]  /*00b0*/  LDCU.64 UR4, c[0x0][0x388] ;  /* 0x00007100ff0477ac */ /* 0x000e220008000a00 */
[----:B------:R-:W-:Y:S02]  /*00c0*/  IMAD.MOV.U32 R5, RZ, RZ, 0x402 ;  /* 0x00000402ff057424 */ /* 0x000fe400078e00ff */
[C---:B------:R-:W-:Y:S02]  /*00d0*/  IMAD R2, R0.reuse, 0x402, R3 ;  /* 0x0000040200027824 */ /* 0x040fe400078e0203 */
[----:B------:R-:W-:Y:S02]  /*00e0*/  IMAD R0, R0, R5, 0x402 ;  /* 0x0000040200007424 */ /* 0x000fe400078e0205 */
[C---:B------:R-:W-:Y:S01]  /*00f0*/  VIADD R6, R2.reuse, 0x1 ;  /* 0x0000000102067836 */ /* 0x040fe20000000000 */
[C---:B-1----:R-:W-:Y:S01]  /*0100*/  IADD3 R4, P0, PT, R2.reuse, UR8, RZ ;  /* 0x0000000802047c10 */ /* 0x042fe2000ff1e0ff */
[----:B------:R-:W-:-:S02]  /*0110*/  VIADD R10, R2, 0x404 ;  /* 0x00000404020a7836 */ /* 0x000fc40000000000 */
[----:B------:R-:W-:Y:S01]  /*0120*/  VIADD R8, R2, 0x402 ;  /* 0x0000040202087836 */ /* 0x000fe20000000000 */
[----:B------:R-:W-:Y:S02]  /*0130*/  IADD3 R6, P1, PT, R6, UR8, RZ ;  /* 0x0000000806067c10 */ /* 0x000fe4000ff3e0ff */
[C---:B------:R-:W-:Y:S01]  /*0140*/  LEA.HI.X.SX32 R5, R2.reuse, UR9, 0x1, P0 ;  /* 0x0000000902057c11 */ /* 0x040fe200080f0eff */
[----:B------:R-:W-:Y:S01]  /*0150*/  VIADD R12, R2, 0x805 ;  /* 0x00000805020c7836 */ /* 0x000fe20000000000 */
[----:B------:R-:W-:Y:S01]  /*0160*/  IADD3 R10, P0, PT, R10, UR8, RZ ;  /* 0x000000080a0a7c10 */ /* 0x000fe2000ff1e0ff */
[----:B------:R-:W-:Y:S01]  /*0170*/  IMAD.X R7, RZ, RZ, UR9, P1 ;  /* 0x00000009ff077e24 */ /* 0x000fe200088e06ff */
[----:B------:R-:W-:Y:S01]  /*0180*/  IADD3 R8, P1, PT, R8, UR8, RZ ;  /* 0x0000000808087c10 */ /* 0x000fe2000ff3e0ff */
[----:B---3--:R-:W0:Y:S02]  /*0190*/  LDG.E.U8 R14, desc[UR6][R4.64] ;  /* 0x00000006040e7981 */ /* 0x008e24000c1e1100 */
[----:B------:R-:W-:Y:S01]  /*01a0*/  IMAD.X R11, RZ, RZ, UR9, P0 ;  /* 0x00000009ff0b7e24 */ /* 0x000fe200080e06ff */
[----:B------:R-:W-:Y:S01]  /*01b0*/  IADD3 R12, P0, PT, R12, UR8, RZ ;  /* 0x000000080c0c7c10 */ /* 0x000fe2000ff1e0ff */
[----:B------:R-:W-:Y:S01]  /*01c0*/  IMAD.X R9, RZ, RZ, UR9, P1 ;  /* 0x00000009ff097e24 */ /* 0x000fe200088e06ff */
[----:B------:R-:W2:Y:S01]  /*01d0*/  LDG.E.U8 R6, desc[UR6][R6.64] ;  /* 0x0000000606067981 */ /* 0x000ea2000c1e1100 */
[----:B------:R-:W-:-:S03]  /*01e0*/  IADD3 R2, P1, P2, R0, UR8, R3 ;  /* 0x0000000800027c10 */ /* 0x000fc6000fa3e003 */
[----:B------:R-:W3:Y:S01]  /*01f0*/  LDG.E.U8 R15, desc[UR6][R4.64+0x2] ;  /* 0x00000206040f7981 */ /* 0x000ee2000c1e1100 */
[----:B------:R-:W-:Y:S01]  /*0200*/  SHF.R.S32.HI R0, RZ, 0x1f, R0 ;  /* 0x0000001fff007819 */ /* 0x000fe20000011400 */
[----:B------:R-:W-:Y:S02]  /*0210*/  IMAD.X R13, RZ, RZ, UR9, P0 ;  /* 0x00000009ff0d7e24 */ /* 0x000fe400080e06ff */
[----:B------:R-:W4:Y:S01]  /*0220*/  LDG.E.U8 R8, desc[UR6][R8.64] ;  /* 0x0000000608087981 */ /* 0x000f22000c1e1100 */
[----:B------:R-:W-:-:S03]  /*0230*/  IADD3.X R3, PT, PT, R0, UR9, RZ, P1, P2 ;  /* 0x0000000900037c10 */ /* 0x000fc60008fe44ff */
[----:B------:R-:W5:Y:S04]  /*0240*/  LDG.E.U8 R10, desc[UR6][R10.64] ;  /* 0x000000060a0a7981 */ /* 0x000f68000c1e1100 */
[----:B------:R-:W5:Y:S04]  /*0250*/  LDG.E.U8 R16, desc[UR6][R4.64+0x804] ;  /* 0x0008040604107981 */ /* 0x000f68000c1e1100 */
[----:B------:R-:W5:Y:S04]  /*0260*/  LDG.E.U8 R12, desc[UR6][R12.64] ;  /* 0x000000060c0c7981 */ /* 0x000f68000c1e1100 */
[----:B------:R-:W5:Y:S04]  /*0270*/  LDG.E.U8 R17, desc[UR6][R2.64+0x404] ;  /* 0x0004040602117981 */ /* 0x000f68000c1e1100 */
[----:B------:R-:W5:Y:S01]  /*0280*/  LDG.E.U8 R0, desc[UR6][R2.64+0x1] ;  /* 0x0000010602007981 */ /* 0x000f62000c1e1100 */
[----:B0-----:R-:W-:-:S02]  /*0290*/  SHF.R.U32.HI R14, RZ, UR4, R14 ;  /* 0x00000004ff0e7c19 */ /* 0x001fc4000801160e */
[----:B--2---:R-:W-:Y:S02]  /*02a0*/  SHF.R.U32.HI R6, RZ, UR4, R6 ;  /* 0x00000004ff067c19 */ /* 0x004fe40008011606 */
[----:B---3--:R-:W-:Y:S02]  /*02b0*/  SHF.R.U32.HI R15, RZ, UR4, R15 ;  /* 0x00000004ff0f7c19 */ /* 0x008fe4000801160f */
[----:B------:R-:W-:Y:S02]  /*02c0*/  LOP3.LUT R14, R14, 0x1, RZ, 0xc0, !PT ;  /* 0x000000010e0e7812 */ /* 0x000fe400078ec0ff */
[----:B------:R-:W-:Y:S02]  /*02d0*/  LOP3.LUT R15, R15, 0x1, RZ, 0xc0, !PT ;  /* 0x000000010f0f7812 */ /* 0x000fe400078ec0ff */
[----:B------:R-:W-:Y:S02]  /*02e0*/  LOP3.LUT R7, R6, 0x1, RZ, 0xc0, !PT ;  /* 0x0000000106077812 */ /* 0x000fe400078ec0ff */
[----:B----4-:R-:W-:-:S02]  /*02f0*/  SHF.R.U32.HI R8, RZ, UR4, R8 ;  /* 0x00000004ff087c19 */ /* 0x010fc40008011608 */
[----:B-----5:R-:W-:Y:S02]  /*0300*/  SHF.R.U32.HI R10, RZ, UR4, R10 ;  /* 0x00000004ff0a7c19 */ /* 0x020fe4000801160a */
[----:B------:R-:W-:Y:S02]  /*0310*/  IADD3 R7, PT, PT, R15, R7, R14 ;  /* 0x000000070f077210 */ /* 0x000fe40007ffe00e */
[----:B------:R-:W-:Y:S02]  /*0320*/  LOP3.LUT R8, R8, 0x1, RZ, 0xc0, !PT ;  /* 0x0000000108087812 */ /* 0x000fe400078ec0ff */
[----:B------:R-:W-:Y:S02]  /*0330*/  LOP3.LUT R10, R10, 0x1, RZ, 0xc0, !PT ;  /* 0x000000010a0a7812 */ /* 0x000fe400078ec0ff */
[----:B------:R-:W-:Y:S02]  /*0340*/  SHF.R.U32.HI R16, RZ, UR4, R16 ;  /* 0x00000004ff107c19 */ /* 0x000fe40008011610 */
[----:B------:R-:W-:-:S02]  /*0350*/  SHF.R.U32.HI R12, RZ, UR4, R12 ;  /* 0x00000004ff0c7c19 */ /* 0x000fc4000801160c */
[----:B------:R-:W-:Y:S02]  /*0360*/  IADD3 R7, PT, PT, R10, R7, R8 ;  /* 0x000000070a077210 */ /* 0x000fe40007ffe008 */
[----:B------:R-:W-:Y:S02]  /*0370*/  SHF.R.U32.HI R17, RZ, UR4, R17 ;  /* 0x00000004ff117c19 */ /* 0x000fe40008011611 */
[----:B------:R-:W-:Y:S02]  /*0380*/  LOP3.LUT R16, R16, 0x1, RZ, 0xc0, !PT ;  /* 0x0000000110107812 */ /* 0x000fe400078ec0ff */
[----:B------:R-:W-:Y:S02]  /*0390*/  LOP3.LUT R12, R12, 0x1, RZ, 0xc0, !PT ;  /* 0x000000010c0c7812 */ /* 0x000fe400078ec0ff */
[----:B------:R-:W-:Y:S02]  /*03a0*/  LOP3.LUT R4, R17, 0x1, RZ, 0xc0, !PT ;  /* 0x0000000111047812 */ /* 0x000fe400078ec0ff */
[----:B------:R-:W-:-:S02]  /*03b0*/  IADD3 R7, PT, PT, R12, R7, R16 ;  /* 0x000000070c077210 */ /* 0x000fc40007ffe010 */
[----:B------:R-:W-:-:S03]  /*03c0*/  SHF.R.U32.HI R5, RZ, UR4, R0 ;  /* 0x00000004ff057c19 */ /* 0x000fc60008011600 */
[----:B------:R-:W-:Y:S01]  /*03d0*/  IMAD.IADD R4, R7, 0x1, R4 ;  /* 0x0000000107047824 */ /* 0x000fe200078e0204 */
[----:B------:R-:W-:-:S04]  /*03e0*/  LOP3.LUT R5, R5, 0x1, RZ, 0xc0, !PT ;  /* 0x0000000105057812 */ /* 0x000fc800078ec0ff */
[C---:B------:R-:W-:Y:S01]  /*03f0*/  LOP3.LUT R7, R4.reuse, 0xfffffffe, RZ, 0xc0, !PT ;  /* 0xfffffffe04077812 */ /* 0x040fe200078ec0ff */
[----:B------:R-:W-:Y:S01]  /*0400*/  VIADD R6, R5, 0xffffffff ;  /* 0xffffffff05067836 */ /* 0x000fe20000000000 */
[----:B------:R-:W-:Y:S02]  /*0410*/  ISETP.NE.AND P1, PT, R4, 0x3, PT ;  /* 0x000000030400780c */ /* 0x000fe40003f25270 */
[----:B------:R-:W-:Y:S02]  /*0420*/  ISETP.NE.AND P0, PT, R7, 0x2, PT ;  /* 0x000000020700780c */ /* 0x000fe40003f05270 */
[----:B------:R-:W-:Y:S02]  /*0430*/  SEL R6, R6, RZ, !P1 ;  /* 0x000000ff06067207 */ /* 0x000fe40004800000 */
[----:B------:R-:W-:Y:S01]  /*0440*/  SEL R5, R5, RZ, !P0 ;  /* 0x000000ff05057207 */ /* 0x000fe20004000000 */
[----:B------:R-:W-:-:S03]  /*0450*/  UIADD3 UR4, UPT, UPT, UR4, UR5, URZ ;  /* 0x0000000504047290 */ /* 0x000fc6000fffe0ff */
[----:B------:R-:W-:Y:S01]  /*0460*/  UMOV UR5, 0x1 ;  /* 0x0000000100057882 */ /* 0x000fe20000000000 */
[----:B------:R-:W-:Y:S01]  /*0470*/  IMAD.IADD R5, R5, 0x1, -R6 ;  /* 0x0000000105057824 */ /* 0x000fe200078e0a06 */
[----:B------:R-:W-:-:S04]  /*0480*/  USHF.L.U32 UR5, UR5, UR4, URZ ;  /* 0x0000000405057299 */ /* 0x000fc800080006ff */
[----:B------:R-:W-:-:S04]  /*0490*/  SHF.L.U32 R5, R5, UR4, RZ ;  /* 0x0000000405057c19 */ /* 0x000fc800080006ff */
[----:B------:R-:W-:-:S05]  /*04a0*/  LOP3.LUT R5, R5, UR5, R0, 0xf2, !PT ;  /* 0x0000000505057c12 */ /* 0x000fca000f8ef200 */
[----:B------:R-:W-:Y:S01]  /*04b0*/  STG.E.U8 desc[UR6][R2.64+0x1], R5 ;  /* 0x0000010502007986 */ /* 0x000fe2000c101106 */
[----:B------:R-:W-:Y:S05]  /*04c0*/  EXIT ;  /* 0x000000000000794d */ /* 0x000fea0003800000 */
.L_x_2:
        /* <DEDUP_REMOVED lines=11> */
.L_x_5:


//--------------------- .nv.shared.reserved.0     --------------------------
	.section	.nv.shared.reserved.0,"aw",@nobits
	.weak		__nv_reservedSMEM_offset_0_alias
	.size		__nv_reservedSMEM_offset_0_alias, 0, 64
	.other		__nv_reservedSMEM_offset_0_alias,@"STO_CUDA_RESERVED_SHARED STV_DEFAULT"
__nv_reservedSMEM_offset_0_alias:
	.zero		0
	.zero		64


//--------------------- .nv.constant0._Z28cuda_GOL_kernel_intermediateiiii14cudaPitchedPtrS_ --------------------------
	.section	.nv.constant0._Z28cuda_GOL_kernel_intermediateiiii14cudaPitchedPtrS_,"a",@progbits
	.sectionflags	@""
	.align	4
.nv.constant0._Z28cuda_GOL_kernel_intermediateiiii14cudaPitchedPtrS_:
	.zero		976


//--------------------- .nv.constant0._Z19cuda_GOL_kernel_2x2iiii14cudaPitchedPtr --------------------------
	.section	.nv.constant0._Z19cuda_GOL_kernel_2x2iiii14cudaPitchedPtr,"a",@progbits
	.sectionflags	@""
	.align	4
.nv.constant0._Z19cuda_GOL_kernel_2x2iiii14cudaPitchedPtr:
	.zero		944


//--------------------- .nv.constant0._Z15cuda_GOL_kerneliiii14cudaPitchedPtr --------------------------
	.section	.nv.constant0._Z15cuda_GOL_kerneliiii14cudaPitchedPtr,"a",@progbits
	.sectionflags	@""
	.align	4
.nv.constant0._Z15cuda_GOL_kerneliiii14cudaPitchedPtr:
	.zero		944


//--------------------- SYMBOLS --------------------------

	.type		.nv.reservedSmem.offset0,@object
	.size		.nv.reservedSmem.offset0,0x4
